	.target	sm_90a

	.elftype	@"ET_EXEC"


//--------------------- .note.nv.tkinfo           --------------------------
	.section	.note.nv.tkinfo,"",@"SHT_NOTE"
	.sectionflags	@"SHF_NOTE_NV_TKINFO"
	.tkinfo
        /*0018*/ 	.word	0x00000002
        /*0030*/ 	.string	""
        /*0030*/ 	.string	"ptxas"
        /*0030*/ 	.string	"Cuda compilation tools, release 13.0, V13.0.88"
        /*0030*/ 	.string	"Build cuda_13.0.r13.0/compiler.36424714_0"
        /*0030*/ 	.string	"-arch sm_90a -m 64 "



//--------------------- .note.nv.cuinfo           --------------------------
	.section	.note.nv.cuinfo,"",@"SHT_NOTE"
	.sectionflags	@"SHF_NOTE_NV_CUINFO"
        /*0018*/ 	.short	0x0002
        /*001a*/ 	.short	0x005a
        /*001c*/ 	.short	0x0082
	.zero		2


//--------------------- .nv.info                  --------------------------
	.section	.nv.info,"",@"SHT_CUDA_INFO"
	.align	4


	//----- nvinfo : EIATTR_REGCOUNT
	.align		4
        /*0000*/ 	.byte	0x04, 0x2f
        /*0002*/ 	.short	(.L_15 - .L_14)
	.align		4
.L_14:
        /*0004*/ 	.word	index@(_ZN7cutlass13device_kernelINS_4gemm6kernel13GemmUniversalIN4cute5tupleIJiiiiEEENS1_10collective13CollectiveMmaINS1_34MainloopSm90TmaGmmaWarpSpecializedILi4ENS5_IJNS4_1CILi1EEENSA_ILi2EEESB_EEENS1_32KernelTmaWarpSpecializedPingpongEEENS5_IJNSA_ILi64EEENSA_ILi256EEENSA_ILi128EEEEEEaNS5_IJlSB_lEEEaSK_NS4_8TiledMMAINS4_8MMA_AtomIJNS4_4SM904GMMA27MMA_64x256x32_S32S8S8_SS_TNEEEENS4_6LayoutINS5_IJSB_SB_SB_EEENS5_IJNSA_ILi0EEEST_ST_EEEEENS5_IJNS4_10UnderscoreESW_SW_EEEEENS4_23SM90_TMA_LOAD_MULTICASTENS4_14ComposedLayoutINS4_7SwizzleILi3ELi4ELi3EEENS4_18smem_ptr_flag_bitsILi8EEENSR_INS5_IJNSA_ILi8EEESI_EEENS5_IJSI_SB_EEEEEEEvNS4_8identityENS4_13SM90_TMA_LOADES19_vS1A_EENS_8epilogue10collective6detail29Sm90TmaWarpSpecializedAdapterINS1E_15DefaultEpilogueIaSK_SK_NS1D_6thread17LinearCombinationIaLi1EiiLNS1I_9ScaleType4KindE0ELNS_15FloatRoundStyleE2EaEENS1_15EpilogueDefaultEEEEEvvEEEEvNT_6ParamsE)
        /*0008*/ 	.word	0x000000a8


	//----- nvinfo : EIATTR_FRAME_SIZE
	.align		4
.L_15:
        /*000c*/ 	.byte	0x04, 0x11
        /*000e*/ 	.short	(.L_17 - .L_16)
	.align		4
.L_16:
        /*0010*/ 	.word	index@(_ZN7cutlass13device_kernelINS_4gemm6kernel13GemmUniversalIN4cute5tupleIJiiiiEEENS1_10collective13CollectiveMmaINS1_34MainloopSm90TmaGmmaWarpSpecializedILi4ENS5_IJNS4_1CILi1EEENSA_ILi2EEESB_EEENS1_32KernelTmaWarpSpecializedPingpongEEENS5_IJNSA_ILi64EEENSA_ILi256EEENSA_ILi128EEEEEEaNS5_IJlSB_lEEEaSK_NS4_8TiledMMAINS4_8MMA_AtomIJNS4_4SM904GMMA27MMA_64x256x32_S32S8S8_SS_TNEEEENS4_6LayoutINS5_IJSB_SB_SB_EEENS5_IJNSA_ILi0EEEST_ST_EEEEENS5_IJNS4_10UnderscoreESW_SW_EEEEENS4_23SM90_TMA_LOAD_MULTICASTENS4_14ComposedLayoutINS4_7SwizzleILi3ELi4ELi3EEENS4_18smem_ptr_flag_bitsILi8EEENSR_INS5_IJNSA_ILi8EEESI_EEENS5_IJSI_SB_EEEEEEEvNS4_8identityENS4_13SM90_TMA_LOADES19_vS1A_EENS_8epilogue10collective6detail29Sm90TmaWarpSpecializedAdapterINS1E_15DefaultEpilogueIaSK_SK_NS1D_6thread17LinearCombinationIaLi1EiiLNS1I_9ScaleType4KindE0ELNS_15FloatRoundStyleE2EaEENS1_15EpilogueDefaultEEEEEvvEEEEvNT_6ParamsE)
        /*0014*/ 	.word	0x00000000


	//----- nvinfo : EIATTR_MIN_STACK_SIZE
	.align		4
.L_17:
        /*0018*/ 	.byte	0x04, 0x12
        /*001a*/ 	.short	(.L_19 - .L_18)
	.align		4
.L_18:
        /*001c*/ 	.word	index@(_ZN7cutlass13device_kernelINS_4gemm6kernel13GemmUniversalIN4cute5tupleIJiiiiEEENS1_10collective13CollectiveMmaINS1_34MainloopSm90TmaGmmaWarpSpecializedILi4ENS5_IJNS4_1CILi1EEENSA_ILi2EEESB_EEENS1_32KernelTmaWarpSpecializedPingpongEEENS5_IJNSA_ILi64EEENSA_ILi256EEENSA_ILi128EEEEEEaNS5_IJlSB_lEEEaSK_NS4_8TiledMMAINS4_8MMA_AtomIJNS4_4SM904GMMA27MMA_64x256x32_S32S8S8_SS_TNEEEENS4_6LayoutINS5_IJSB_SB_SB_EEENS5_IJNSA_ILi0EEEST_ST_EEEEENS5_IJNS4_10UnderscoreESW_SW_EEEEENS4_23SM90_TMA_LOAD_MULTICASTENS4_14ComposedLayoutINS4_7SwizzleILi3ELi4ELi3EEENS4_18smem_ptr_flag_bitsILi8EEENSR_INS5_IJNSA_ILi8EEESI_EEENS5_IJSI_SB_EEEEEEEvNS4_8identityENS4_13SM90_TMA_LOADES19_vS1A_EENS_8epilogue10collective6detail29Sm90TmaWarpSpecializedAdapterINS1E_15DefaultEpilogueIaSK_SK_NS1D_6thread17LinearCombinationIaLi1EiiLNS1I_9ScaleType4KindE0ELNS_15FloatRoundStyleE2EaEENS1_15EpilogueDefaultEEEEEvvEEEEvNT_6ParamsE)
        /*0020*/ 	.word	0x00000000
.L_19:


//--------------------- .nv.compat                --------------------------
	.section	.nv.compat,"",@"SHT_CUDA_COMPAT_INFO"
	.align	4
        /*0000*/ 	.byte	0x02, 0x09, 0x01, 0x00, 0x02, 0x02, 0x04, 0x00, 0x02, 0x05, 0x05, 0x00, 0x03, 0x07, 0x01, 0x01
        /*0010*/ 	.byte	0x02, 0x03, 0x01, 0x00, 0x02, 0x06, 0x01, 0x00, 0x04, 0x0b, 0x08, 0x00, 0x00, 0x00, 0x00, 0x00
        /*0020*/ 	.byte	0x00, 0x00, 0x00, 0x00


//--------------------- .nv.info._ZN7cutlass13device_kernelINS_4gemm6kernel13GemmUniversalIN4cute5tupleIJiiiiEEENS1_10collective13CollectiveMmaINS1_34MainloopSm90TmaGmmaWarpSpecializedILi4ENS5_IJNS4_1CILi1EEENSA_ILi2EEESB_EEENS1_32KernelTmaWarpSpecializedPingpongEEENS5_IJNSA_ILi64EEENSA_ILi256EEENSA_ILi128EEEEEEaNS5_IJlSB_lEEEaSK_NS4_8TiledMMAINS4_8MMA_AtomIJNS4_4SM904GMMA27MMA_64x256x32_S32S8S8_SS_TNEEEENS4_6LayoutINS5_IJSB_SB_SB_EEENS5_IJNSA_ILi0EEEST_ST_EEEEENS5_IJNS4_10UnderscoreESW_SW_EEEEENS4_23SM90_TMA_LOAD_MULTICASTENS4_14ComposedLayoutINS4_7SwizzleILi3ELi4ELi3EEENS4_18smem_ptr_flag_bitsILi8EEENSR_INS5_IJNSA_ILi8EEESI_EEENS5_IJSI_SB_EEEEEEEvNS4_8identityENS4_13SM90_TMA_LOADES19_vS1A_EENS_8epilogue10collective6detail29Sm90TmaWarpSpecializedAdapterINS1E_15DefaultEpilogueIaSK_SK_NS1D_6thread17LinearCombinationIaLi1EiiLNS1I_9ScaleType4KindE0ELNS_15FloatRoundStyleE2EaEENS1_15EpilogueDefaultEEEEEvvEEEEvNT_6ParamsE --------------------------
	.section	.nv.info._ZN7cutlass13device_kernelINS_4gemm6kernel13GemmUniversalIN4cute5tupleIJiiiiEEENS1_10collective13CollectiveMmaINS1_34MainloopSm90TmaGmmaWarpSpecializedILi4ENS5_IJNS4_1CILi1EEENSA_ILi2EEESB_EEENS1_32KernelTmaWarpSpecializedPingpongEEENS5_IJNSA_ILi64EEENSA_ILi256EEENSA_ILi128EEEEEEaNS5_IJlSB_lEEEaSK_NS4_8TiledMMAINS4_8MMA_AtomIJNS4_4SM904GMMA27MMA_64x256x32_S32S8S8_SS_TNEEEENS4_6LayoutINS5_IJSB_SB_SB_EEENS5_IJNSA_ILi0EEEST_ST_EEEEENS5_IJNS4_10UnderscoreESW_SW_EEEEENS4_23SM90_TMA_LOAD_MULTICASTENS4_14ComposedLayoutINS4_7SwizzleILi3ELi4ELi3EEENS4_18smem_ptr_flag_bitsILi8EEENSR_INS5_IJNSA_ILi8EEESI_EEENS5_IJSI_SB_EEEEEEEvNS4_8identityENS4_13SM90_TMA_LOADES19_vS1A_EENS_8epilogue10collective6detail29Sm90TmaWarpSpecializedAdapterINS1E_15DefaultEpilogueIaSK_SK_NS1D_6thread17LinearCombinationIaLi1EiiLNS1I_9ScaleType4KindE0ELNS_15FloatRoundStyleE2EaEENS1_15EpilogueDefaultEEEEEvvEEEEvNT_6ParamsE,"",@"SHT_CUDA_INFO"
	.sectionflags	@""
	.align	4


	//----- nvinfo : EIATTR_CUDA_API_VERSION
	.align		4
        /*0000*/ 	.byte	0x04, 0x37
        /*0002*/ 	.short	(.L_21 - .L_20)
.L_20:
        /*0004*/ 	.word	0x00000082


	//----- nvinfo : EIATTR_KPARAM_INFO
	.align		4
.L_21:
        /*0008*/ 	.byte	0x04, 0x17
        /*000a*/ 	.short	(.L_23 - .L_22)
.L_22:
        /*000c*/ 	.word	0x00000000
        /*0010*/ 	.short	0x0000
        /*0012*/ 	.short	0x0070
        /*0014*/ 	.byte	0x00, 0xf0, 0x01, 0x10


	//----- nvinfo : EIATTR_SPARSE_MMA_MASK
	.align		4
.L_23:
        /*0018*/ 	.byte	0x03, 0x50
        /*001a*/ 	.short	0x0000


	//----- nvinfo : EIATTR_MAXREG_COUNT
	.align		4
        /*001c*/ 	.byte	0x03, 0x1b
        /*001e*/ 	.short	0x00a8


	//----- nvinfo : EIATTR_NUM_BARRIERS
	.align		4
        /*0020*/ 	.byte	0x02, 0x4c
        /*0022*/ 	.byte	0x01
	.zero		1


	//----- nvinfo : EIATTR_EXTERNS
	.align		4
        /*0024*/ 	.byte	0x04, 0x0f
        /*0026*/ 	.short	(.L_25 - .L_24)


	//   ....[0]....
	.align		4
.L_24:
        /*0028*/ 	.word	index@(__assertfail)


	//----- nvinfo : EIATTR_MERCURY_ISA_VERSION
	.align		4
.L_25:
        /*002c*/ 	.byte	0x03, 0x5f
        /*002e*/ 	.short	0x0101


	//----- nvinfo : EIATTR_INT_WARP_WIDE_INSTR_OFFSETS
	.align		4
        /*0030*/ 	.byte	0x04, 0x31
        /*0032*/ 	.short	(.L_27 - .L_26)


	//   ....[0]....
.L_26:
        /*0034*/ 	.word	0x00000590


	//   ....[1]....
        /*0038*/ 	.word	0x000005d0


	//   ....[2]....
        /*003c*/ 	.word	0x00000660


	//   ....[3]....
        /*0040*/ 	.word	0x00000690


	//   ....[4]....
        /*0044*/ 	.word	0x000006d0


	//   ....[5]....
        /*0048*/ 	.word	0x000006e0


	//   ....[6]....
        /*004c*/ 	.word	0x000007a0


	//   ....[7]....
        /*0050*/ 	.word	0x00000800


	//   ....[8]....
        /*0054*/ 	.word	0x000020e0


	//----- nvinfo : EIATTR_COOP_GROUP_MASK_REGIDS
	.align		4
.L_27:
        /*0058*/ 	.byte	0x04, 0x29
        /*005a*/ 	.short	(.L_29 - .L_28)


	//   ....[0]....
.L_28:
        /*005c*/ 	.word	0xffffffff


	//   ....[1]....
        /*0060*/ 	.word	0xffffffff


	//   ....[2]....
        /*0064*/ 	.word	0xffffffff


	//   ....[3]....
        /*0068*/ 	.word	0xffffffff


	//   ....[4]....
        /*006c*/ 	.word	0xffffffff


	//   ....[5]....
        /*0070*/ 	.word	0xffffffff


	//   ....[6]....
        /*0074*/ 	.word	0xffffffff


	//----- nvinfo : EIATTR_COOP_GROUP_INSTR_OFFSETS
	.align		4
.L_29:
        /*0078*/ 	.byte	0x04, 0x28
        /*007a*/ 	.short	(.L_31 - .L_30)


	//   ....[0]....
.L_30:
        /*007c*/ 	.word	0x00000060


	//   ....[1]....
        /*0080*/ 	.word	0x00000080


	//   ....[2]....
        /*0084*/ 	.word	0x00000180


	//   ....[3]....
        /*0088*/ 	.word	0x000003b0


	//   ....[4]....
        /*008c*/ 	.word	0x000003f0


	//   ....[5]....
        /*0090*/ 	.word	0x000004e0


	//   ....[6]....
        /*0094*/ 	.word	0x00000910


	//----- nvinfo : EIATTR_REG_RECONFIG
	.align		4
.L_31:
        /*0098*/ 	.byte	0x01, 0x54
	.zero		2


	//----- nvinfo : EIATTR_SYSCALL_OFFSETS
	.align		4
        /*009c*/ 	.byte	0x04, 0x46
        /*009e*/ 	.short	(.L_33 - .L_32)


	//   ....[0]....
.L_32:
        /*00a0*/ 	.word	0x00001860


	//----- nvinfo : EIATTR_MBARRIER_INSTR_OFFSETS
	.align		4
.L_33:
        /*00a4*/ 	.byte	0x04, 0x39
        /*00a6*/ 	.short	(.L_35 - .L_34)


	//   ....[0]....
.L_34:
        /*00a8*/ 	.word	0x00000320
        /*00ac*/ 	.word	0x000000ff
        /*00b0*/ 	.word	0x00000000
        /*00b4*/ 	.short	0x0100
        /*00b6*/ 	.byte	0x07
	.zero		1


	//   ....[1]....
        /*00b8*/ 	.word	0x00000330
        /*00bc*/ 	.word	0x000000ff
        /*00c0*/ 	.word	0x00000020
        /*00c4*/ 	.short	0x0100
        /*00c6*/ 	.byte	0x07
	.zero		1


	//   ....[2]....
        /*00c8*/ 	.word	0x00000340
        /*00cc*/ 	.word	0x000000ff
        /*00d0*/ 	.word	0x00000008
        /*00d4*/ 	.short	0x0100
        /*00d6*/ 	.byte	0x07
	.zero		1


	//   ....[3]....
        /*00d8*/ 	.word	0x00000350
        /*00dc*/ 	.word	0x000000ff
        /*00e0*/ 	.word	0x00000028
        /*00e4*/ 	.short	0x0100
        /*00e6*/ 	.byte	0x07
	.zero		1


	//   ....[4]....
        /*00e8*/ 	.word	0x00000360
        /*00ec*/ 	.word	0x000000ff
        /*00f0*/ 	.word	0x00000010
        /*00f4*/ 	.short	0x0100
        /*00f6*/ 	.byte	0x07
	.zero		1


	//   ....[5]....
        /*00f8*/ 	.word	0x00000370
        /*00fc*/ 	.word	0x000000ff
        /*0100*/ 	.word	0x00000030
        /*0104*/ 	.short	0x0100
        /*0106*/ 	.byte	0x07
	.zero		1


	//   ....[6]....
        /*0108*/ 	.word	0x00000380
        /*010c*/ 	.word	0x000000ff
        /*0110*/ 	.word	0x00000018
        /*0114*/ 	.short	0x0100
        /*0116*/ 	.byte	0x07
	.zero		1


	//   ....[7]....
        /*0118*/ 	.word	0x00000390
        /*011c*/ 	.word	0x000000ff
        /*0120*/ 	.word	0x00000038
        /*0124*/ 	.short	0x0100
        /*0126*/ 	.byte	0x07
	.zero		1


	//   ....[8]....
        /*0128*/ 	.word	0x000007e0
        /*012c*/ 	.word	0x000000ff
        /*0130*/ 	.word	0x00000070
        /*0134*/ 	.short	0x0100
        /*0136*/ 	.byte	0x0d
	.zero		1


	//   ....[9]....
        /*0138*/ 	.word	0x00000820
        /*013c*/ 	.word	0x000000ff
        /*0140*/ 	.word	0x00000078
        /*0144*/ 	.short	0x0100
        /*0146*/ 	.byte	0x0d
	.zero		1


	//   ....[10]....
        /*0148*/ 	.word	0x00000850
        /*014c*/ 	.word	0x000000ff
        /*0150*/ 	.word	0x00000050
        /*0154*/ 	.short	0x0100
        /*0156*/ 	.byte	0x10
	.zero		1


	//   ....[11]....
        /*0158*/ 	.word	0x000008a0
        /*015c*/ 	.word	0x000000ff
        /*0160*/ 	.word	0x00000058
        /*0164*/ 	.short	0x0100
        /*0166*/ 	.byte	0x10
	.zero		1


	//   ....[12]....
        /*0168*/ 	.word	0x000008b0
        /*016c*/ 	.word	0x000000ff
        /*0170*/ 	.word	0x00000060
        /*0174*/ 	.short	0x0100
        /*0176*/ 	.byte	0x10
	.zero		1


	//   ....[13]....
        /*0178*/ 	.word	0x000008c0
        /*017c*/ 	.word	0x000000ff
        /*0180*/ 	.word	0x00000068
        /*0184*/ 	.short	0x0100
        /*0186*/ 	.byte	0x10
	.zero		1


	//   ....[14]....
        /*0188*/ 	.word	0x00001740
        /*018c*/ 	.word	0x0000009c
        /*0190*/ 	.word	0x00000000
        /*0194*/ 	.short	0x010a
        /*0196*/ 	.byte	0x2d
	.zero		1


	//   ....[15]....
        /*0198*/ 	.word	0x00001900
        /*019c*/ 	.word	0x00000003
        /*01a0*/ 	.word	0x00000000
        /*01a4*/ 	.short	0x010a
        /*01a6*/ 	.byte	0x3f
	.zero		1


	//   ....[16]....
        /*01a8*/ 	.word	0x00001960
        /*01ac*/ 	.word	0x00000003
        /*01b0*/ 	.word	0x00000000
        /*01b4*/ 	.short	0x010a
        /*01b6*/ 	.byte	0x3f
	.zero		1


	//   ....[17]....
        /*01b8*/ 	.word	0x00001cc0
        /*01bc*/ 	.word	0x000000ff
        /*01c0*/ 	.word	0x00000000
        /*01c4*/ 	.short	0x010a
        /*01c6*/ 	.byte	0x04
	.zero		1


	//   ....[18]....
        /*01c8*/ 	.word	0x00001d00
        /*01cc*/ 	.word	0x000000ff
        /*01d0*/ 	.word	0x00000000
        /*01d4*/ 	.short	0x010a
        /*01d6*/ 	.byte	0x04
	.zero		1


	//   ....[19]....
        /*01d8*/ 	.word	0x00001f70
        /*01dc*/ 	.word	0x00000005
        /*01e0*/ 	.word	0x00000000
        /*01e4*/ 	.short	0x0101
        /*01e6*/ 	.byte	0x3f
	.zero		1


	//   ....[20]....
        /*01e8*/ 	.word	0x00002070
        /*01ec*/ 	.word	0x0000009d
        /*01f0*/ 	.word	0x00000000
        /*01f4*/ 	.short	0x0101
        /*01f6*/ 	.byte	0x32
	.zero		1


	//   ....[21]....
        /*01f8*/ 	.word	0x00002160
        /*01fc*/ 	.word	0x00000003
        /*0200*/ 	.word	0x00000000
        /*0204*/ 	.short	0x0101
        /*0206*/ 	.byte	0x3f
	.zero		1


	//   ....[22]....
        /*0208*/ 	.word	0x00002220
        /*020c*/ 	.word	0x0000009c
        /*0210*/ 	.word	0x00000010
        /*0214*/ 	.short	0x010a
        /*0216*/ 	.byte	0x2d
	.zero		1


	//   ....[23]....
        /*0218*/ 	.word	0x00008680
        /*021c*/ 	.word	0x000000a0
        /*0220*/ 	.word	0x00000000
        /*0224*/ 	.short	0x0101
        /*0226*/ 	.byte	0x32
	.zero		1


	//   ....[24]....
        /*0228*/ 	.word	0x000090b0
        /*022c*/ 	.word	0x0000000e
        /*0230*/ 	.word	0x00000020
        /*0234*/ 	.short	0x010a
        /*0236*/ 	.byte	0x3f
	.zero		1


	//   ....[25]....
        /*0238*/ 	.word	0x000094a0
        /*023c*/ 	.word	0x00000003
        /*0240*/ 	.word	0x00000078
        /*0244*/ 	.short	0x0101
        /*0246*/ 	.byte	0x3f
	.zero		1


	//   ....[26]....
        /*0248*/ 	.word	0x00009c00
        /*024c*/ 	.word	0x00000007
        /*0250*/ 	.word	0x00000000
        /*0254*/ 	.short	0x010a
        /*0256*/ 	.byte	0x3f
	.zero		1


	//   ....[27]....
        /*0258*/ 	.word	0x00009c80
        /*025c*/ 	.word	0x00000009
        /*0260*/ 	.word	0x00000000
        /*0264*/ 	.short	0x010a
        /*0266*/ 	.byte	0x3f
	.zero		1


	//   ....[28]....
        /*0268*/ 	.word	0x00009d10
        /*026c*/ 	.word	0x00000006
        /*0270*/ 	.word	0x00000000
        /*0274*/ 	.short	0x010a
        /*0276*/ 	.byte	0x3f
	.zero		1


	//   ....[29]....
        /*0278*/ 	.word	0x00009da0
        /*027c*/ 	.word	0x00000003
        /*0280*/ 	.word	0x00000000
        /*0284*/ 	.short	0x010a
        /*0286*/ 	.byte	0x3f
	.zero		1


	//   ....[30]....
        /*0288*/ 	.word	0x00009e00
        /*028c*/ 	.word	0x0000009f
        /*0290*/ 	.word	0x00000000
        /*0294*/ 	.short	0x010a
        /*0296*/ 	.byte	0x3f
	.zero		1


	//   ....[31]....
        /*0298*/ 	.word	0x00009e50
        /*029c*/ 	.word	0x00000003
        /*02a0*/ 	.word	0x00000000
        /*02a4*/ 	.short	0x010a
        /*02a6*/ 	.byte	0x3f
	.zero		1


	//   ....[32]....
        /*02a8*/ 	.word	0x00009eb0
        /*02ac*/ 	.word	0x00000005
        /*02b0*/ 	.word	0x00000000
        /*02b4*/ 	.short	0x010a
        /*02b6*/ 	.byte	0x3f
	.zero		1


	//   ....[33]....
        /*02b8*/ 	.word	0x00009f00
        /*02bc*/ 	.word	0x0000009f
        /*02c0*/ 	.word	0x00000010
        /*02c4*/ 	.short	0x010a
        /*02c6*/ 	.byte	0x3f
	.zero		1


	//   ....[34]....
        /*02c8*/ 	.word	0x00009fd0
        /*02cc*/ 	.word	0x0000000e
        /*02d0*/ 	.word	0x00000020
        /*02d4*/ 	.short	0x010a
        /*02d6*/ 	.byte	0x3f
	.zero		1


	//   ....[35]....
        /*02d8*/ 	.word	0x0000a0a0
        /*02dc*/ 	.word	0x00000007
        /*02e0*/ 	.word	0x00000000
        /*02e4*/ 	.short	0x010a
        /*02e6*/ 	.byte	0x3f
	.zero		1


	//   ....[36]....
        /*02e8*/ 	.word	0x0000a0f0
        /*02ec*/ 	.word	0x00000009
        /*02f0*/ 	.word	0x00000000
        /*02f4*/ 	.short	0x010a
        /*02f6*/ 	.byte	0x3f
	.zero		1


	//   ....[37]....
        /*02f8*/ 	.word	0x0000a140
        /*02fc*/ 	.word	0x00000006
        /*0300*/ 	.word	0x00000000
        /*0304*/ 	.short	0x010a
        /*0306*/ 	.byte	0x3f
	.zero		1


	//----- nvinfo : EIATTR_NUM_MBARRIERS
	.align		4
.L_35:
        /*0308*/ 	.byte	0x03, 0x38
        /*030a*/ 	.short	0x000e


	//----- nvinfo : EIATTR_EXIT_INSTR_OFFSETS
	.align		4
        /*030c*/ 	.byte	0x04, 0x1c
        /*030e*/ 	.short	(.L_37 - .L_36)


	//   ....[0]....
.L_36:
        /*0310*/ 	.word	0x00001420


	//   ....[1]....
        /*0314*/ 	.word	0x00001480


	//   ....[2]....
        /*0318*/ 	.word	0x00008d90


	//   ....[3]....
        /*031c*/ 	.word	0x00008dc0


	//   ....[4]....
        /*0320*/ 	.word	0x00009df0


	//----- nvinfo : EIATTR_MAX_THREADS
	.align		4
.L_37:
        /*0324*/ 	.byte	0x04, 0x05
        /*0326*/ 	.short	(.L_39 - .L_38)
.L_38:
        /*0328*/ 	.word	0x00000180
        /*032c*/ 	.word	0x00000001
        /*0330*/ 	.word	0x00000001


	//----- nvinfo : EIATTR_CRS_STACK_SIZE
	.align		4
.L_39:
        /*0334*/ 	.byte	0x04, 0x1e
        /*0336*/ 	.short	(.L_41 - .L_40)
.L_40:
        /*0338*/ 	.word	0x00000000


	//----- nvinfo : EIATTR_CBANK_PARAM_SIZE
	.align		4
.L_41:
        /*033c*/ 	.byte	0x03, 0x19
        /*033e*/ 	.short	0x0470


	//----- nvinfo : EIATTR_PARAM_CBANK
	.align		4
        /*0340*/ 	.byte	0x04, 0x0a
        /*0342*/ 	.short	(.L_43 - .L_42)
	.align		4
.L_42:
        /*0344*/ 	.word	index@(.nv.constant0._ZN7cutlass13device_kernelINS_4gemm6kernel13GemmUniversalIN4cute5tupleIJiiiiEEENS1_10collective13CollectiveMmaINS1_34MainloopSm90TmaGmmaWarpSpecializedILi4ENS5_IJNS4_1CILi1EEENSA_ILi2EEESB_EEENS1_32KernelTmaWarpSpecializedPingpongEEENS5_IJNSA_ILi64EEENSA_ILi256EEENSA_ILi128EEEEEEaNS5_IJlSB_lEEEaSK_NS4_8TiledMMAINS4_8MMA_AtomIJNS4_4SM904GMMA27MMA_64x256x32_S32S8S8_SS_TNEEEENS4_6LayoutINS5_IJSB_SB_SB_EEENS5_IJNSA_ILi0EEEST_ST_EEEEENS5_IJNS4_10UnderscoreESW_SW_EEEEENS4_23SM90_TMA_LOAD_MULTICASTENS4_14ComposedLayoutINS4_7SwizzleILi3ELi4ELi3EEENS4_18smem_ptr_flag_bitsILi8EEENSR_INS5_IJNSA_ILi8EEESI_EEENS5_IJSI_SB_EEEEEEEvNS4_8identityENS4_13SM90_TMA_LOADES19_vS1A_EENS_8epilogue10collective6detail29Sm90TmaWarpSpecializedAdapterINS1E_15DefaultEpilogueIaSK_SK_NS1D_6thread17LinearCombinationIaLi1EiiLNS1I_9ScaleType4KindE0ELNS_15FloatRoundStyleE2EaEENS1_15EpilogueDefaultEEEEEvvEEEEvNT_6ParamsE)
        /*0348*/ 	.short	0x0210
        /*034a*/ 	.short	0x0470


	//----- nvinfo : EIATTR_SW_WAR
	.align		4
.L_43:
        /*034c*/ 	.byte	0x04, 0x36
        /*034e*/ 	.short	(.L_45 - .L_44)
.L_44:
        /*0350*/ 	.word	0x00000008
.L_45:


//--------------------- .nv.callgraph             --------------------------
	.section	.nv.callgraph,"",@"SHT_CUDA_CALLGRAPH"
	.align	4
	.sectionentsize	8
	.align		4
        /*0000*/ 	.word	0x00000000
	.align		4
        /*0004*/ 	.word	0xffffffff
	.align		4
        /*0008*/ 	.word	index@(_ZN7cutlass13device_kernelINS_4gemm6kernel13GemmUniversalIN4cute5tupleIJiiiiEEENS1_10collective13CollectiveMmaINS1_34MainloopSm90TmaGmmaWarpSpecializedILi4ENS5_IJNS4_1CILi1EEENSA_ILi2EEESB_EEENS1_32KernelTmaWarpSpecializedPingpongEEENS5_IJNSA_ILi64EEENSA_ILi256EEENSA_ILi128EEEEEEaNS5_IJlSB_lEEEaSK_NS4_8TiledMMAINS4_8MMA_AtomIJNS4_4SM904GMMA27MMA_64x256x32_S32S8S8_SS_TNEEEENS4_6LayoutINS5_IJSB_SB_SB_EEENS5_IJNSA_ILi0EEEST_ST_EEEEENS5_IJNS4_10UnderscoreESW_SW_EEEEENS4_23SM90_TMA_LOAD_MULTICASTENS4_14ComposedLayoutINS4_7SwizzleILi3ELi4ELi3EEENS4_18smem_ptr_flag_bitsILi8EEENSR_INS5_IJNSA_ILi8EEESI_EEENS5_IJSI_SB_EEEEEEEvNS4_8identityENS4_13SM90_TMA_LOADES19_vS1A_EENS_8epilogue10collective6detail29Sm90TmaWarpSpecializedAdapterINS1E_15DefaultEpilogueIaSK_SK_NS1D_6thread17LinearCombinationIaLi1EiiLNS1I_9ScaleType4KindE0ELNS_15FloatRoundStyleE2EaEENS1_15EpilogueDefaultEEEEEvvEEEEvNT_6ParamsE)
	.align		4
        /*000c*/ 	.word	index@(__assertfail)
	.align		4
        /*0010*/ 	.word	0x00000000
	.align		4
        /*0014*/ 	.word	0xfffffffe
	.align		4
        /*0018*/ 	.word	0x00000000
	.align		4
        /*001c*/ 	.word	0xfffffffd
	.align		4
        /*0020*/ 	.word	0x00000000
	.align		4
        /*0024*/ 	.word	0xfffffffc


//--------------------- .nv.constant4             --------------------------
	.section	.nv.constant4,"a",@progbits
	.align	8
	.align		8
.nv.constant4:
        /*0000*/ 	.dword	__assertfail
	.align		8
        /*0008*/ 	.dword	__unnamed_1
	.align		8
        /*0010*/ 	.dword	_ZN39_INTERNAL_dc4b5f82_4_k_cu_1b3939cf_45674cuda3std3__45__cpo5beginE
	.align		8
        /*0018*/ 	.dword	_ZN39_INTERNAL_dc4b5f82_4_k_cu_1b3939cf_45674cuda3std3__45__cpo3endE
	.align		8
        /*0020*/ 	.dword	_ZN39_INTERNAL_dc4b5f82_4_k_cu_1b3939cf_45674cuda3std3__45__cpo6cbeginE
	.align		8
        /*0028*/ 	.dword	_ZN39_INTERNAL_dc4b5f82_4_k_cu_1b3939cf_45674cuda3std3__45__cpo4cendE
	.align		8
        /*0030*/ 	.dword	_ZN39_INTERNAL_dc4b5f82_4_k_cu_1b3939cf_45674cuda3std3__441_GLOBAL__N__dc4b5f82_4_k_cu_1b3939cf_45676ignoreE
	.align		8
        /*0038*/ 	.dword	_ZN39_INTERNAL_dc4b5f82_4_k_cu_1b3939cf_45674cuda3std3__419piecewise_constructE
	.align		8
        /*0040*/ 	.dword	_ZN39_INTERNAL_dc4b5f82_4_k_cu_1b3939cf_45674cuda3std3__48in_placeE
	.align		8
        /*0048*/ 	.dword	_ZN39_INTERNAL_dc4b5f82_4_k_cu_1b3939cf_45674cuda3std6ranges3__45__cpo4swapE
	.align		8
        /*0050*/ 	.dword	_ZN39_INTERNAL_dc4b5f82_4_k_cu_1b3939cf_45674cuda3std6ranges3__45__cpo9iter_moveE
	.align		8
        /*0058*/ 	.dword	_ZN39_INTERNAL_dc4b5f82_4_k_cu_1b3939cf_45674cute7productE
	.align		8
        /*0060*/ 	.dword	_ZN39_INTERNAL_dc4b5f82_4_k_cu_1b3939cf_45674cute1_E
	.align		8
        /*0068*/ 	.dword	$str$22
	.align		8
        /*0070*/ 	.dword	$str$23


//--------------------- .text._ZN7cutlass13device_kernelINS_4gemm6kernel13GemmUniversalIN4cute5tupleIJiiiiEEENS1_10collective13CollectiveMmaINS1_34MainloopSm90TmaGmmaWarpSpecializedILi4ENS5_IJNS4_1CILi1EEENSA_ILi2EEESB_EEENS1_32KernelTmaWarpSpecializedPingpongEEENS5_IJNSA_ILi64EEENSA_ILi256EEENSA_ILi128EEEEEEaNS5_IJlSB_lEEEaSK_NS4_8TiledMMAINS4_8MMA_AtomIJNS4_4SM904GMMA27MMA_64x256x32_S32S8S8_SS_TNEEEENS4_6LayoutINS5_IJSB_SB_SB_EEENS5_IJNSA_ILi0EEEST_ST_EEEEENS5_IJNS4_10UnderscoreESW_SW_EEEEENS4_23SM90_TMA_LOAD_MULTICASTENS4_14ComposedLayoutINS4_7SwizzleILi3ELi4ELi3EEENS4_18smem_ptr_flag_bitsILi8EEENSR_INS5_IJNSA_ILi8EEESI_EEENS5_IJSI_SB_EEEEEEEvNS4_8identityENS4_13SM90_TMA_LOADES19_vS1A_EENS_8epilogue10collective6detail29Sm90TmaWarpSpecializedAdapterINS1E_15DefaultEpilogueIaSK_SK_NS1D_6thread17LinearCombinationIaLi1EiiLNS1I_9ScaleType4KindE0ELNS_15FloatRoundStyleE2EaEENS1_15EpilogueDefaultEEEEEvvEEEEvNT_6ParamsE --------------------------
	.section	.text._ZN7cutlass13device_kernelINS_4gemm6kernel13GemmUniversalIN4cute5tupleIJiiiiEEENS1_10collective13CollectiveMmaINS1_34MainloopSm90TmaGmmaWarpSpecializedILi4ENS5_IJNS4_1CILi1EEENSA_ILi2EEESB_EEENS1_32KernelTmaWarpSpecializedPingpongEEENS5_IJNSA_ILi64EEENSA_ILi256EEENSA_ILi128EEEEEEaNS5_IJlSB_lEEEaSK_NS4_8TiledMMAINS4_8MMA_AtomIJNS4_4SM904GMMA27MMA_64x256x32_S32S8S8_SS_TNEEEENS4_6LayoutINS5_IJSB_SB_SB_EEENS5_IJNSA_ILi0EEEST_ST_EEEEENS5_IJNS4_10UnderscoreESW_SW_EEEEENS4_23SM90_TMA_LOAD_MULTICASTENS4_14ComposedLayoutINS4_7SwizzleILi3ELi4ELi3EEENS4_18smem_ptr_flag_bitsILi8EEENSR_INS5_IJNSA_ILi8EEESI_EEENS5_IJSI_SB_EEEEEEEvNS4_8identityENS4_13SM90_TMA_LOADES19_vS1A_EENS_8epilogue10collective6detail29Sm90TmaWarpSpecializedAdapterINS1E_15DefaultEpilogueIaSK_SK_NS1D_6thread17LinearCombinationIaLi1EiiLNS1I_9ScaleType4KindE0ELNS_15FloatRoundStyleE2EaEENS1_15EpilogueDefaultEEEEEvvEEEEvNT_6ParamsE,"ax",@progbits
	.align	128
.text._ZN7cutlass13device_kernelINS_4gemm6kernel13GemmUniversalIN4cute5tupleIJiiiiEEENS1_10collective13CollectiveMmaINS1_34MainloopSm90TmaGmmaWarpSpecializedILi4ENS5_IJNS4_1CILi1EEENSA_ILi2EEESB_EEENS1_32KernelTmaWarpSpecializedPingpongEEENS5_IJNSA_ILi64EEENSA_ILi256EEENSA_ILi128EEEEEEaNS5_IJlSB_lEEEaSK_NS4_8TiledMMAINS4_8MMA_AtomIJNS4_4SM904GMMA27MMA_64x256x32_S32S8S8_SS_TNEEEENS4_6LayoutINS5_IJSB_SB_SB_EEENS5_IJNSA_ILi0EEEST_ST_EEEEENS5_IJNS4_10UnderscoreESW_SW_EEEEENS4_23SM90_TMA_LOAD_MULTICASTENS4_14ComposedLayoutINS4_7SwizzleILi3ELi4ELi3EEENS4_18smem_ptr_flag_bitsILi8EEENSR_INS5_IJNSA_ILi8EEESI_EEENS5_IJSI_SB_EEEEEEEvNS4_8identityENS4_13SM90_TMA_LOADES19_vS1A_EENS_8epilogue10collective6detail29Sm90TmaWarpSpecializedAdapterINS1E_15DefaultEpilogueIaSK_SK_NS1D_6thread17LinearCombinationIaLi1EiiLNS1I_9ScaleType4KindE0ELNS_15FloatRoundStyleE2EaEENS1_15EpilogueDefaultEEEEEvvEEEEvNT_6ParamsE:
        .type           _ZN7cutlass13device_kernelINS_4gemm6kernel13GemmUniversalIN4cute5tupleIJiiiiEEENS1_10collective13CollectiveMmaINS1_34MainloopSm90TmaGmmaWarpSpecializedILi4ENS5_IJNS4_1CILi1EEENSA_ILi2EEESB_EEENS1_32KernelTmaWarpSpecializedPingpongEEENS5_IJNSA_ILi64EEENSA_ILi256EEENSA_ILi128EEEEEEaNS5_IJlSB_lEEEaSK_NS4_8TiledMMAINS4_8MMA_AtomIJNS4_4SM904GMMA27MMA_64x256x32_S32S8S8_SS_TNEEEENS4_6LayoutINS5_IJSB_SB_SB_EEENS5_IJNSA_ILi0EEEST_ST_EEEEENS5_IJNS4_10UnderscoreESW_SW_EEEEENS4_23SM90_TMA_LOAD_MULTICASTENS4_14ComposedLayoutINS4_7SwizzleILi3ELi4ELi3EEENS4_18smem_ptr_flag_bitsILi8EEENSR_INS5_IJNSA_ILi8EEESI_EEENS5_IJSI_SB_EEEEEEEvNS4_8identityENS4_13SM90_TMA_LOADES19_vS1A_EENS_8epilogue10collective6detail29Sm90TmaWarpSpecializedAdapterINS1E_15DefaultEpilogueIaSK_SK_NS1D_6thread17LinearCombinationIaLi1EiiLNS1I_9ScaleType4KindE0ELNS_15FloatRoundStyleE2EaEENS1_15EpilogueDefaultEEEEEvvEEEEvNT_6ParamsE,@function
        .size           _ZN7cutlass13device_kernelINS_4gemm6kernel13GemmUniversalIN4cute5tupleIJiiiiEEENS1_10collective13CollectiveMmaINS1_34MainloopSm90TmaGmmaWarpSpecializedILi4ENS5_IJNS4_1CILi1EEENSA_ILi2EEESB_EEENS1_32KernelTmaWarpSpecializedPingpongEEENS5_IJNSA_ILi64EEENSA_ILi256EEENSA_ILi128EEEEEEaNS5_IJlSB_lEEEaSK_NS4_8TiledMMAINS4_8MMA_AtomIJNS4_4SM904GMMA27MMA_64x256x32_S32S8S8_SS_TNEEEENS4_6LayoutINS5_IJSB_SB_SB_EEENS5_IJNSA_ILi0EEEST_ST_EEEEENS5_IJNS4_10UnderscoreESW_SW_EEEEENS4_23SM90_TMA_LOAD_MULTICASTENS4_14ComposedLayoutINS4_7SwizzleILi3ELi4ELi3EEENS4_18smem_ptr_flag_bitsILi8EEENSR_INS5_IJNSA_ILi8EEESI_EEENS5_IJSI_SB_EEEEEEEvNS4_8identityENS4_13SM90_TMA_LOADES19_vS1A_EENS_8epilogue10collective6detail29Sm90TmaWarpSpecializedAdapterINS1E_15DefaultEpilogueIaSK_SK_NS1D_6thread17LinearCombinationIaLi1EiiLNS1I_9ScaleType4KindE0ELNS_15FloatRoundStyleE2EaEENS1_15EpilogueDefaultEEEEEvvEEEEvNT_6ParamsE,(.L_x_332 - _ZN7cutlass13device_kernelINS_4gemm6kernel13GemmUniversalIN4cute5tupleIJiiiiEEENS1_10collective13CollectiveMmaINS1_34MainloopSm90TmaGmmaWarpSpecializedILi4ENS5_IJNS4_1CILi1EEENSA_ILi2EEESB_EEENS1_32KernelTmaWarpSpecializedPingpongEEENS5_IJNSA_ILi64EEENSA_ILi256EEENSA_ILi128EEEEEEaNS5_IJlSB_lEEEaSK_NS4_8TiledMMAINS4_8MMA_AtomIJNS4_4SM904GMMA27MMA_64x256x32_S32S8S8_SS_TNEEEENS4_6LayoutINS5_IJSB_SB_SB_EEENS5_IJNSA_ILi0EEEST_ST_EEEEENS5_IJNS4_10UnderscoreESW_SW_EEEEENS4_23SM90_TMA_LOAD_MULTICASTENS4_14ComposedLayoutINS4_7SwizzleILi3ELi4ELi3EEENS4_18smem_ptr_flag_bitsILi8EEENSR_INS5_IJNSA_ILi8EEESI_EEENS5_IJSI_SB_EEEEEEEvNS4_8identityENS4_13SM90_TMA_LOADES19_vS1A_EENS_8epilogue10collective6detail29Sm90TmaWarpSpecializedAdapterINS1E_15DefaultEpilogueIaSK_SK_NS1D_6thread17LinearCombinationIaLi1EiiLNS1I_9ScaleType4KindE0ELNS_15FloatRoundStyleE2EaEENS1_15EpilogueDefaultEEEEEvvEEEEvNT_6ParamsE)
        .other          _ZN7cutlass13device_kernelINS_4gemm6kernel13GemmUniversalIN4cute5tupleIJiiiiEEENS1_10collective13CollectiveMmaINS1_34MainloopSm90TmaGmmaWarpSpecializedILi4ENS5_IJNS4_1CILi1EEENSA_ILi2EEESB_EEENS1_32KernelTmaWarpSpecializedPingpongEEENS5_IJNSA_ILi64EEENSA_ILi256EEENSA_ILi128EEEEEEaNS5_IJlSB_lEEEaSK_NS4_8TiledMMAINS4_8MMA_AtomIJNS4_4SM904GMMA27MMA_64x256x32_S32S8S8_SS_TNEEEENS4_6LayoutINS5_IJSB_SB_SB_EEENS5_IJNSA_ILi0EEEST_ST_EEEEENS5_IJNS4_10UnderscoreESW_SW_EEEEENS4_23SM90_TMA_LOAD_MULTICASTENS4_14ComposedLayoutINS4_7SwizzleILi3ELi4ELi3EEENS4_18smem_ptr_flag_bitsILi8EEENSR_INS5_IJNSA_ILi8EEESI_EEENS5_IJSI_SB_EEEEEEEvNS4_8identityENS4_13SM90_TMA_LOADES19_vS1A_EENS_8epilogue10collective6detail29Sm90TmaWarpSpecializedAdapterINS1E_15DefaultEpilogueIaSK_SK_NS1D_6thread17LinearCombinationIaLi1EiiLNS1I_9ScaleType4KindE0ELNS_15FloatRoundStyleE2EaEENS1_15EpilogueDefaultEEEEEvvEEEEvNT_6ParamsE,@"STO_CUDA_ENTRY STV_DEFAULT"
_ZN7cutlass13device_kernelINS_4gemm6kernel13GemmUniversalIN4cute5tupleIJiiiiEEENS1_10collective13CollectiveMmaINS1_34MainloopSm90TmaGmmaWarpSpecializedILi4ENS5_IJNS4_1CILi1EEENSA_ILi2EEESB_EEENS1_32KernelTmaWarpSpecializedPingpongEEENS5_IJNSA_ILi64EEENSA_ILi256EEENSA_ILi128EEEEEEaNS5_IJlSB_lEEEaSK_NS4_8TiledMMAINS4_8MMA_AtomIJNS4_4SM904GMMA27MMA_64x256x32_S32S8S8_SS_TNEEEENS4_6LayoutINS5_IJSB_SB_SB_EEENS5_IJNSA_ILi0EEEST_ST_EEEEENS5_IJNS4_10UnderscoreESW_SW_EEEEENS4_23SM90_TMA_LOAD_MULTICASTENS4_14ComposedLayoutINS4_7SwizzleILi3ELi4ELi3EEENS4_18smem_ptr_flag_bitsILi8EEENSR_INS5_IJNSA_ILi8EEESI_EEENS5_IJSI_SB_EEEEEEEvNS4_8identityENS4_13SM90_TMA_LOADES19_vS1A_EENS_8epilogue10collective6detail29Sm90TmaWarpSpecializedAdapterINS1E_15DefaultEpilogueIaSK_SK_NS1D_6thread17LinearCombinationIaLi1EiiLNS1I_9ScaleType4KindE0ELNS_15FloatRoundStyleE2EaEENS1_15EpilogueDefaultEEEEEvvEEEEvNT_6ParamsE:
[----:B------:R-:W0:Y:S01]  /*0000*/  LDC R1, c[0x0][0x28] ;  /* 0x00000a00ff017b82 */ /* 0x000e220000000800 */
[----:B------:R-:W1:Y:S01]  /*0010*/  S2R R3, SR_TID.X ;  /* 0x0000000000037919 */ /* 0x000e620000002100 */
[----:B------:R-:W-:Y:S01]  /*0020*/  ELECT P0, URZ, PT ;  /* 0x00000000003f782f */ /* 0x000fe20003800000 */
[----:B------:R-:W-:Y:S01]  /*0030*/  BSSY B0, `(.L_x_0) ;  /* 0x0000014000007945 */ /* 0x000fe20003800000 */
[--C-:B-1----:R-:W-:Y:S02]  /*0040*/  SHF.R.U32.HI R0, RZ, 0x5, R3.reuse ;  /* 0x00000005ff007819 */ /* 0x102fe40000011603 */
[----:B------:R-:W-:-:S03]  /*0050*/  SHF.R.U32.HI R5, RZ, 0x7, R3 ;  /* 0x00000007ff057819 */ /* 0x000fc60000011603 */
[----:B------:R-:W1:Y:S02]  /*0060*/  SHFL.IDX PT, R2, R0, RZ, 0x1f ;  /* 0x00001fff00027589 */ /* 0x000e6400000e0000 */
[----:B-1----:R-:W-:Y:S02]  /*0070*/  R2UR UR6, R2 ;  /* 0x00000000020672ca */ /* 0x002fe400000e0000 */
[----:B------:R1:W2:Y:S11]  /*0080*/  SHFL.IDX PT, R2, R5, RZ, 0x1f ;  /* 0x00001fff05027589 */ /* 0x0002b600000e0000 */
[----:B------:R-:W-:-:S02]  /*0090*/  USHF.R.S32.HI UR4, URZ, 0x1f, UR6 ;  /* 0x0000001f3f047899 */ /* 0x000fc40008011406 */
[----:B------:R-:W-:Y:S02]  /*00a0*/  ISETP.NE.OR P0, PT, RZ, UR6, !P0 ;  /* 0x00000006ff007c0c */ /* 0x000fe4000c705670 */
[----:B------:R-:W-:-:S04]  /*00b0*/  ULEA.HI UR4, UR4, UR6, URZ, 0x2 ;  /* 0x0000000604047291 */ /* 0x000fc8000f8f103f */
[----:B------:R-:W-:-:S04]  /*00c0*/  ULOP3.LUT UR4, UR4, 0xfffffffc, URZ, 0xc0, !UPT ;  /* 0xfffffffc04047892 */ /* 0x000fc8000f8ec03f */
[----:B------:R-:W-:-:S03]  /*00d0*/  UIADD3 UR6, UR6, -UR4, URZ ;  /* 0x8000000406067290 */ /* 0x000fc6000fffe03f */
[----:B012---:R-:W-:Y:S09]  /*00e0*/  @P0 BRA `(.L_x_1) ;  /* 0x0000000000200947 */ /* 0x007ff20003800000 */
[----:B------:R-:W-:Y:S02]  /*00f0*/  ULDC.64 UR4, c[0x0][0x198] ;  /* 0x0000660000047ab9 */ /* 0x000fe40000000a00 */
[----:B------:R-:W-:Y:S02]  /*0100*/  UIADD3 UR8, UP0, UR4, 0xf0, URZ ;  /* 0x000000f004087890 */ /* 0x000fe4000ff1e03f */
[----:B------:R-:W-:Y:S02]  /*0110*/  UIADD3 UR4, UP1, UR4, 0x1f0, URZ ;  /* 0x000001f004047890 */ /* 0x000fe4000ff3e03f */
[----:B------:R-:W-:Y:S02]  /*0120*/  UIADD3.X UR9, URZ, UR5, URZ, UP0, !UPT ;  /* 0x000000053f097290 */ /* 0x000fe400087fe43f */
[----:B------:R-:W-:-:S07]  /*0130*/  UIADD3.X UR5, URZ, UR5, URZ, UP1, !UPT ;  /* 0x000000053f057290 */ /* 0x000fce0008ffe43f */
[----:B------:R0:W-:Y:S02]  /*0140*/  UTMACCTL.PF [UR8] ;  /* 0x00000000080079b9 */ /* 0x0001e40008040000 */
[----:B------:R0:W-:Y:S02]  /*0150*/  UTMACCTL.PF [UR4] ;  /* 0x00000000040079b9 */ /* 0x0001e40008040000 */
[----:B0-----:R-:W-:Y:S01]  /*0160*/  NOP ;  /* 0x0000000000007918 */ /* 0x001fe20000000000 */
.L_x_1:
[----:B------:R-:W-:Y:S05]  /*0170*/  BSYNC B0 ;  /* 0x0000000000007941 */ /* 0x000fea0003800000 */
.L_x_0:
[----:B------:R-:W0:Y:S01]  /*0180*/  SHFL.IDX PT, R6, R0, RZ, 0x1f ;  /* 0x00001fff00067589 */ /* 0x000e2200000e0000 */
[----:B------:R-:W-:Y:S01]  /*0190*/  R2UR UR19, R2 ;  /* 0x00000000021372ca */ /* 0x000fe200000e0000 */
[----:B------:R-:W-:Y:S01]  /*01a0*/  UISETP.NE.AND UP0, UPT, UR6, 0x3, UPT ;  /* 0x000000030600788c */ /* 0x000fe2000bf05270 */
[----:B------:R-:W-:-:S03]  /*01b0*/  SHF.R.S32.HI R2, RZ, 0x1f, R3 ;  /* 0x0000001fff027819 */ /* 0x000fc60000011403 */
[----:B------:R-:W-:Y:S01]  /*01c0*/  UISETP.EQ.OR UP0, UPT, UR6, URZ, !UP0 ;  /* 0x0000003f0600728c */ /* 0x000fe2000c702670 */
[----:B------:R-:W-:-:S07]  /*01d0*/  LEA.HI R2, R2, R3, RZ, 0x7 ;  /* 0x0000000302027211 */ /* 0x000fce00078f38ff */
[----:B------:R-:W-:Y:S02]  /*01e0*/  UIADD3 UR14, UR19, -0x1, URZ ;  /* 0xffffffff130e7890 */ /* 0x000fe4000fffe03f */
[----:B------:R-:W-:Y:S02]  /*01f0*/  UISETP.EQ.AND UP0, UPT, UR19, URZ, UP0 ;  /* 0x0000003f1300728c */ /* 0x000fe40008702270 */
[----:B------:R-:W-:Y:S02]  /*0200*/  UISETP.GE.U32.AND UP1, UPT, UR14, 0x2, UPT ;  /* 0x000000020e00788c */ /* 0x000fe4000bf26070 */
[----:B------:R-:W-:Y:S01]  /*0210*/  USEL UR40, URZ, 0x1, !UP0 ;  /* 0x000000013f287887 */ /* 0x000fe2000c000000 */
[----:B0-----:R-:W-:-:S03]  /*0220*/  ISETP.NE.AND P0, PT, R6, RZ, PT ;  /* 0x000000ff0600720c */ /* 0x001fc60003f05270 */
[----:B------:R-:W-:-:S10]  /*0230*/  USEL UR40, UR40, 0x2, UP1 ;  /* 0x0000000228287887 */ /* 0x000fd40008800000 */
[----:B------:R-:W-:Y:S05]  /*0240*/  @P0 BRA `(.L_x_2) ;  /* 0x0000000000580947 */ /* 0x000fea0003800000 */
[----:B------:R-:W0:Y:S01]  /*0250*/  S2UR UR7, SR_CgaCtaId ;  /* 0x00000000000779c3 */ /* 0x000e220000008800 */
[----:B------:R-:W-:Y:S01]  /*0260*/  UMOV UR4, 0x400 ;  /* 0x0000040000047882 */ /* 0x000fe20000000000 */
[----:B------:R-:W-:Y:S01]  /*0270*/  UMOV UR5, 0x1 ;  /* 0x0000000100057882 */ /* 0x000fe20000000000 */
[----:B------:R-:W-:Y:S01]  /*0280*/  UMOV UR8, 0x2 ;  /* 0x0000000200087882 */ /* 0x000fe20000000000 */
[----:B------:R-:W-:Y:S01]  /*0290*/  ELECT P0, URZ, PT ;  /* 0x00000000003f782f */ /* 0x000fe20003800000 */
[----:B------:R-:W-:-:S04]  /*02a0*/  UIADD3 UR8, -UR8, 0x100000, URZ ;  /* 0x0010000008087890 */ /* 0x000fc8000fffe13f */
[----:B------:R-:W-:Y:S02]  /*02b0*/  USHF.L.U32 UR9, UR8, 0xb, URZ ;  /* 0x0000000b08097899 */ /* 0x000fe4000800063f */
[----:B------:R-:W-:Y:S02]  /*02c0*/  USHF.L.U32 UR8, UR8, 0x1, URZ ;  /* 0x0000000108087899 */ /* 0x000fe4000800063f */
[----:B0-----:R-:W-:Y:S02]  /*02d0*/  ULEA UR7, UR7, UR4, 0x18 ;  /* 0x0000000407077291 */ /* 0x001fe4000f8ec03f */
[----:B------:R-:W-:-:S04]  /*02e0*/  UIADD3 UR4, -UR5, 0x100000, URZ ;  /* 0x0010000005047890 */ /* 0x000fc8000fffe13f */
[----:B------:R-:W-:Y:S02]  /*02f0*/  USHF.L.U32 UR5, UR4, 0xb, URZ ;  /* 0x0000000b04057899 */ /* 0x000fe4000800063f */
[----:B------:R-:W-:Y:S01]  /*0300*/  USHF.L.U32 UR4, UR4, 0x1, URZ ;  /* 0x0000000104047899 */ /* 0x000fe2000800063f */
[----:B------:R-:W0:Y:S11]  /*0310*/  FENCE.VIEW.ASYNC.S ;  /* 0x00000000000073c6 */ /* 0x000e360000000000 */
[----:B0-----:R0:W1:Y:S01]  /*0320*/  SYNCS.EXCH.64 URZ, [UR7], UR4 ;  /* 0x00000004073f75b2 */ /* 0x0010620008000100 */
[----:B------:R0:W2:Y:S01]  /*0330*/  SYNCS.EXCH.64 URZ, [UR7+0x20], UR8 ;  /* 0x00002008073f75b2 */ /* 0x0000a20008000100 */
[----:B------:R0:W3:Y:S01]  /*0340*/  SYNCS.EXCH.64 URZ, [UR7+0x8], UR4 ;  /* 0x00000804073f75b2 */ /* 0x0000e20008000100 */
[----:B------:R0:W4:Y:S01]  /*0350*/  SYNCS.EXCH.64 URZ, [UR7+0x28], UR8 ;  /* 0x00002808073f75b2 */ /* 0x0001220008000100 */
[----:B------:R0:W0:Y:S01]  /*0360*/  SYNCS.EXCH.64 URZ, [UR7+0x10], UR4 ;  /* 0x00001004073f75b2 */ /* 0x0000220008000100 */
[----:B------:R0:W0:Y:S01]  /*0370*/  SYNCS.EXCH.64 URZ, [UR7+0x30], UR8 ;  /* 0x00003008073f75b2 */ /* 0x0000220008000100 */
[----:B------:R0:W0:Y:S01]  /*0380*/  SYNCS.EXCH.64 URZ, [UR7+0x18], UR4 ;  /* 0x00001804073f75b2 */ /* 0x0000220008000100 */
[----:B------:R0:W0:Y:S01]  /*0390*/  SYNCS.EXCH.64 URZ, [UR7+0x38], UR8 ;  /* 0x00003808073f75b2 */ /* 0x0000220008000100 */
[----:B------:R-:W-:Y:S01]  /*03a0*/  NOP ;  /* 0x0000000000007918 */ /* 0x000fe20000000000 */
.L_x_2:
[----:B------:R-:W5:Y:S01]  /*03b0*/  SHFL.IDX PT, R10, R0, RZ, 0x1f ;  /* 0x00001fff000a7589 */ /* 0x000f6200000e0000 */
[----:B------:R-:W1:Y:S01]  /*03c0*/  S2UR UR15, SR_CTAID.X ;  /* 0x00000000000f79c3 */ /* 0x000e620000002500 */
[----:B------:R-:W-:Y:S02]  /*03d0*/  ELECT P0, URZ, PT ;  /* 0x00000000003f782f */ /* 0x000fe40003800000 */
[----:B------:R-:W-:Y:S01]  /*03e0*/  SHF.R.S32.HI R11, RZ, 0x1f, R6 ;  /* 0x0000001fff0b7819 */ /* 0x000fe20000011406 */
[----:B------:R1:W2:Y:S01]  /*03f0*/  SHFL.IDX PT, R8, R0, RZ, 0x1f ;  /* 0x00001fff00087589 */ /* 0x0002a200000e0000 */
[----:B------:R-:W-:Y:S02]  /*0400*/  ELECT P1, URZ, PT ;  /* 0x00000000003f782f */ /* 0x000fe40003820000 */
[----:B------:R-:W-:Y:S01]  /*0410*/  LOP3.LUT R2, R2, 0xffffff80, RZ, 0xc0, !PT ;  /* 0xffffff8002027812 */ /* 0x000fe200078ec0ff */
[----:B0-----:R-:W-:Y:S01]  /*0420*/  ULDC UR4, c[0x0][0x150] ;  /* 0x0000540000047ab9 */ /* 0x001fe20000000800 */
[----:B------:R-:W-:Y:S01]  /*0430*/  LEA.HI R11, R11, R6, RZ, 0x2 ;  /* 0x000000060b0b7211 */ /* 0x000fe200078f10ff */
[----:B------:R-:W0:Y:S01]  /*0440*/  S2UR UR8, SR_CTAID.Y ;  /* 0x00000000000879c3 */ /* 0x000e220000002600 */
[----:B------:R-:W-:Y:S01]  /*0450*/  NOP ;  /* 0x0000000000007918 */ /* 0x000fe20000000000 */
[----:B------:R-:W-:Y:S01]  /*0460*/  IMAD.IADD R4, R3, 0x1, -R2 ;  /* 0x0000000103047824 */ /* 0x000fe200078e0a02 */
[----:B------:R-:W-:Y:S01]  /*0470*/  LOP3.LUT R11, R11, 0x3ffffffc, RZ, 0xc0, !PT ;  /* 0x3ffffffc0b0b7812 */ /* 0x000fe200078ec0ff */
[----:B------:R-:W-:Y:S01]  /*0480*/  NOP ;  /* 0x0000000000007918 */ /* 0x000fe20000000000 */
[----:B------:R-:W-:Y:S01]  /*0490*/  ULDC UR17, c[0x0][0x148] ;  /* 0x0000520000117ab9 */ /* 0x000fe20000000800 */
[----:B------:R-:W-:Y:S01]  /*04a0*/  UMOV UR20, 0x80 ;  /* 0x0000008000147882 */ /* 0x000fe20000000000 */
[----:B------:R-:W-:Y:S01]  /*04b0*/  SHF.R.S32.HI R9, RZ, 0x1f, R4 ;  /* 0x0000001fff097819 */ /* 0x000fe20000011404 */
[----:B------:R-:W-:Y:S01]  /*04c0*/  IMAD.IADD R11, R6, 0x1, -R11 ;  /* 0x00000001060b7824 */ /* 0x000fe200078e0a0b */
[----:B------:R-:W-:Y:S01]  /*04d0*/  ULDC UR12, c[0x0][0x144] ;  /* 0x00005100000c7ab9 */ /* 0x000fe20000000800 */
[----:B------:R-:W3:Y:S01]  /*04e0*/  SHFL.IDX PT, R5, R5, RZ, 0x1f ;  /* 0x00001fff05057589 */ /* 0x000ee200000e0000 */
[----:B------:R-:W-:-:S02]  /*04f0*/  LEA.HI R2, R9, R4, RZ, 0x3 ;  /* 0x0000000409027211 */ /* 0x000fc400078f18ff */
[----:B------:R-:W-:Y:S02]  /*0500*/  ISETP.NE.AND P3, PT, RZ, UR19, PT ;  /* 0x00000013ff007c0c */ /* 0x000fe4000bf65270 */
[----:B-----5:R-:W-:Y:S02]  /*0510*/  ISETP.NE.OR P0, PT, R10, RZ, !P0 ;  /* 0x000000ff0a00720c */ /* 0x020fe40004705670 */
[----:B-1----:R-:W-:Y:S02]  /*0520*/  I2FP.F32.U32 R0, UR15 ;  /* 0x0000000f00007c45 */ /* 0x002fe40008201000 */
[----:B--2---:R-:W-:Y:S02]  /*0530*/  ISETP.NE.OR P1, PT, R8, RZ, !P1 ;  /* 0x000000ff0800720c */ /* 0x004fe40004f25670 */
[----:B------:R-:W-:Y:S01]  /*0540*/  SHF.R.S32.HI R7, RZ, 0x3, R2 ;  /* 0x00000003ff077819 */ /* 0x000fe20000011402 */
[----:B------:R-:W-:Y:S01]  /*0550*/  FMUL R0, R0, UR4 ;  /* 0x0000000400007c20 */ /* 0x000fe20008400000 */
[----:B------:R-:W-:Y:S01]  /*0560*/  ULDC UR4, c[0x0][0x154] ;  /* 0x0000550000047ab9 */ /* 0x000fe20000000800 */
[----:B0-----:R-:W-:-:S02]  /*0570*/  I2FP.F32.U32 R6, UR8 ;  /* 0x0000000800067c45 */ /* 0x001fc40008201000 */
[----:B------:R-:W-:Y:S02]  /*0580*/  SHF.R.S32.HI R2, RZ, 0x1f, R2 ;  /* 0x0000001fff027819 */ /* 0x000fe40000011402 */
[----:B------:R-:W-:Y:S01]  /*0590*/  VOTEU.ALL UP2, P0 ;  /* 0x00000000003f7886 */ /* 0x000fe20000040000 */
[----:B------:R-:W-:Y:S01]  /*05a0*/  FMUL R6, R6, UR4 ;  /* 0x0000000406067c20 */ /* 0x000fe20008400000 */
[----:B------:R-:W0:Y:S01]  /*05b0*/  F2I.U32.TRUNC.NTZ R0, R0 ;  /* 0x0000000000007305 */ /* 0x000e22000020f000 */
[----:B------:R-:W-:Y:S01]  /*05c0*/  LEA.HI R2, R2, R7, RZ, 0x2 ;  /* 0x0000000702027211 */ /* 0x000fe200078f10ff */
[----:B------:R-:W-:Y:S01]  /*05d0*/  VOTEU.ALL UP3, P1 ;  /* 0x00000000003f7886 */ /* 0x000fe20000860000 */
[----:B------:R-:W1:Y:S01]  /*05e0*/  @!UP2 S2UR UR11, SR_CgaCtaId ;  /* 0x00000000000ba9c3 */ /* 0x000e620000008800 */
[----:B------:R-:W-:Y:S01]  /*05f0*/  UMOV UR4, 0x20 ;  /* 0x0000002000047882 */ /* 0x000fe20000000000 */
[----:B------:R-:W-:Y:S01]  /*0600*/  LOP3.LUT R2, R2, 0xfffffffc, RZ, 0xc0, !PT ;  /* 0xfffffffc02027812 */ /* 0x000fe200078ec0ff */
[----:B------:R-:W-:Y:S01]  /*0610*/  @!UP2 UMOV UR10, 0x400 ;  /* 0x00000400000aa882 */ /* 0x000fe20000000000 */
[----:B------:R-:W-:-:S04]  /*0620*/  @!UP2 UIADD3 UR4, -UR4, 0x100000, URZ ;  /* 0x001000000404a890 */ /* 0x000fc8000fffe13f */
[----:B------:R-:W-:Y:S02]  /*0630*/  @!UP2 USHF.L.U32 UR5, UR4, 0xb, URZ ;  /* 0x0000000b0405a899 */ /* 0x000fe4000800063f */
[----:B------:R-:W-:Y:S01]  /*0640*/  @!UP2 USHF.L.U32 UR4, UR4, 0x1, URZ ;  /* 0x000000010404a899 */ /* 0x000fe2000800063f */
[----:B------:R-:W2:Y:S01]  /*0650*/  F2I.U32.TRUNC.NTZ R6, R6 ;  /* 0x0000000600067305 */ /* 0x000ea2000020f000 */
[----:B------:R-:W-:Y:S01]  /*0660*/  VOTEU.ALL UP0, P0 ;  /* 0x00000000003f7886 */ /* 0x000fe20000000000 */
[----:B------:R-:W-:Y:S01]  /*0670*/  IMAD.IADD R2, R7, 0x1, -R2 ;  /* 0x0000000107027824 */ /* 0x000fe200078e0a02 */
[----:B------:R-:W5:Y:S01]  /*0680*/  @!UP3 S2UR UR18, SR_CgaCtaId ;  /* 0x000000000012b9c3 */ /* 0x000f620000008800 */
[----:B------:R-:W-:Y:S01]  /*0690*/  VOTEU.ALL UP1, P0 ;  /* 0x00000000003f7886 */ /* 0x000fe20000020000 */
[----:B------:R-:W-:Y:S01]  /*06a0*/  @!UP3 UMOV UR16, 0x400 ;  /* 0x000004000010b882 */ /* 0x000fe20000000000 */
[----:B------:R-:W-:Y:S01]  /*06b0*/  IMAD R2, R11, 0x4, R2 ;  /* 0x000000040b027824 */ /* 0x000fe200078e0202 */
[----:B0-----:R-:W-:Y:S01]  /*06c0*/  R2UR UR7, R0 ;  /* 0x00000000000772ca */ /* 0x001fe200000e0000 */
[----:B------:R-:W-:Y:S01]  /*06d0*/  VOTEU.ALL UP4, P1 ;  /* 0x00000000003f7886 */ /* 0x000fe20000880000 */
[----:B------:R-:W-:Y:S01]  /*06e0*/  VOTEU.ALL UP5, P1 ;  /* 0x00000000003f7886 */ /* 0x000fe200008a0000 */
[----:B------:R-:W-:Y:S01]  /*06f0*/  IMAD.SHL.U32 R7, R2, 0x4, RZ ;  /* 0x0000000402077824 */ /* 0x000fe200078e00ff */
[----:B------:R-:W0:Y:S01]  /*0700*/  LDC R0, c[0x0][0x140] ;  /* 0x00005000ff007b82 */ /* 0x000e220000000800 */
[----:B------:R-:W-:-:S02]  /*0710*/  LOP3.LUT P0, RZ, R4, 0x7, RZ, 0xc0, !PT ;  /* 0x0000000704ff7812 */ /* 0x000fc4000780c0ff */
[----:B--2---:R-:W-:Y:S02]  /*0720*/  R2UR UR9, R6 ;  /* 0x00000000060972ca */ /* 0x004fe400000e0000 */
[----:B------:R-:W-:Y:S01]  /*0730*/  LOP3.LUT R152, R2, 0xc, R7, 0x78, !PT ;  /* 0x0000000c02987812 */ /* 0x000fe200078e7807 */
[----:B-1----:R-:W-:Y:S02]  /*0740*/  @!UP2 ULEA UR13, UR11, UR10, 0x18 ;  /* 0x0000000a0b0da291 */ /* 0x002fe4000f8ec03f */
[----:B------:R-:W-:-:S04]  /*0750*/  @!UP3 UIADD3 UR10, -UR20, 0x100000, URZ ;  /* 0x00100000140ab890 */ /* 0x000fc8000fffe13f */
[----:B------:R-:W-:Y:S02]  /*0760*/  @!UP3 USHF.L.U32 UR11, UR10, 0xb, URZ ;  /* 0x0000000b0a0bb899 */ /* 0x000fe4000800063f */
[----:B------:R-:W-:Y:S01]  /*0770*/  @!UP3 USHF.L.U32 UR10, UR10, 0x1, URZ ;  /* 0x000000010a0ab899 */ /* 0x000fe2000800063f */
[----:B------:R-:W-:Y:S01]  /*0780*/  ISETP.LT.U32.AND P0, PT, R152, 0x2, !P0 ;  /* 0x000000029800780c */ /* 0x000fe20004701070 */
[----:B------:R-:W-:Y:S01]  /*0790*/  UIADD3 UR7, -UR7, URZ, URZ ;  /* 0x0000003f07077290 */ /* 0x000fe2000fffe13f */
[----:B------:R-:W-:Y:S01]  /*07a0*/  VOTEU.ALL UP2, P1 ;  /* 0x00000000003f7886 */ /* 0x000fe20000840000 */
[----:B-----5:R-:W-:Y:S02]  /*07b0*/  @!UP3 ULEA UR16, UR18, UR16, 0x18 ;  /* 0x000000101210b291 */ /* 0x020fe4000f8ec03f */
[----:B------:R-:W-:Y:S01]  /*07c0*/  UIADD3 UR9, -UR9, URZ, URZ ;  /* 0x0000003f09097290 */ /* 0x000fe2000fffe13f */
[----:B------:R-:W1:Y:S02]  /*07d0*/  FENCE.VIEW.ASYNC.S ;  /* 0x00000000000073c6 */ /* 0x000e640000000000 */
[----:B-1----:R-:W1:Y:S01]  /*07e0*/  @!UP0 SYNCS.EXCH.64 URZ, [UR13+0x70], UR4 ;  /* 0x000070040d3f85b2 */ /* 0x002e620008000100 */
[----:B------:R-:W-:Y:S01]  /*07f0*/  UIMAD UR7, UR12, UR7, UR15 ;  /* 0x000000070c0772a4 */ /* 0x000fe2000f8e020f */
[----:B------:R-:W-:Y:S01]  /*0800*/  VOTEU.ALL UP3, P1 ;  /* 0x00000000003f7886 */ /* 0x000fe20000860000 */
[----:B0-----:R-:W-:Y:S01]  /*0810*/  ISETP.EQ.U32.AND P2, PT, R0, 0x1, PT ;  /* 0x000000010000780c */ /* 0x001fe20003f42070 */
[----:B------:R0:W2:Y:S01]  /*0820*/  @!UP1 SYNCS.EXCH.64 URZ, [UR13+0x78], UR4 ;  /* 0x000078040d3f95b2 */ /* 0x0000a20008000100 */
[----:B------:R-:W-:Y:S01]  /*0830*/  NOP ;  /* 0x0000000000007918 */ /* 0x000fe20000000000 */
[----:B0-----:R-:W-:Y:S01]  /*0840*/  UIMAD UR4, UR17, UR9, UR8 ;  /* 0x00000009110472a4 */ /* 0x001fe2000f8e0208 */
[----:B------:R0:W0:Y:S05]  /*0850*/  @!UP2 SYNCS.EXCH.64 URZ, [UR16+0x50], UR10 ;  /* 0x0000500a103fa5b2 */ /* 0x00002a0008000100 */
[----:B------:R-:W-:-:S04]  /*0860*/  ISETP.NE.AND P1, PT, R152, UR4, PT ;  /* 0x0000000498007c0c */ /* 0x000fc8000bf25270 */
[----:B------:R-:W-:-:S04]  /*0870*/  ISETP.EQ.OR P1, PT, RZ, UR7, !P1 ;  /* 0x00000007ff007c0c */ /* 0x000fc8000cf22670 */
[----:B------:R-:W-:-:S04]  /*0880*/  PLOP3.LUT P0, PT, P0, P1, PT, 0x80, 0x0 ;  /* 0x000000000000781c */ /* 0x000fc80000703070 */
[----:B------:R-:W-:Y:S01]  /*0890*/  P2R R158, PR, RZ, 0x1 ;  /* 0x00000001ff9e7803 */ /* 0x000fe20000000000 */
[----:B------:R0:W0:Y:S01]  /*08a0*/  @!UP3 SYNCS.EXCH.64 URZ, [UR16+0x58], UR10 ;  /* 0x0000580a103fb5b2 */ /* 0x0000220008000100 */
[----:B------:R0:W0:Y:S01]  /*08b0*/  @!UP4 SYNCS.EXCH.64 URZ, [UR16+0x60], UR10 ;  /* 0x0000600a103fc5b2 */ /* 0x0000220008000100 */
[----:B------:R0:W0:Y:S01]  /*08c0*/  @!UP5 SYNCS.EXCH.64 URZ, [UR16+0x68], UR10 ;  /* 0x0000680a103fd5b2 */ /* 0x0000220008000100 */
[----:B------:R-:W-:Y:S01]  /*08d0*/  NOP ;  /* 0x0000000000007918 */ /* 0x000fe20000000000 */
[----:B-123--:R-:W-:Y:S05]  /*08e0*/  @!P2 BRA `(.L_x_3) ;  /* 0x000000000008a947 */ /* 0x00efea0003800000 */
[----:B0---4-:R-:W-:Y:S01]  /*08f0*/  UCGABAR_ARV ;  /* 0x00000000000079c7 */ /* 0x011fe20008000000 */
[----:B------:R-:W-:Y:S05]  /*0900*/  BRA `(.L_x_4) ;  /* 0x0000000000047947 */ /* 0x000fea0003800000 */
.L_x_3:
[----:B0---4-:R-:W-:Y:S01]  /*0910*/  NOP ;  /* 0x0000000000007918 */ /* 0x011fe20000000000 */
.L_x_4:
[----:B------:R-:W-:Y:S01]  /*0920*/  ULDC.64 UR4, c[0x0][0x598] ;  /* 0x0001660000047ab9 */ /* 0x000fe20000000a00 */
[----:B------:R-:W-:Y:S01]  /*0930*/  ULDC.64 UR38, c[0x0][0x208] ;  /* 0x0000820000267ab9 */ /* 0x000fe20000000a00 */
[----:B------:R-:W-:-:S04]  /*0940*/  ISETP.NE.U32.AND P0, PT, RZ, UR4, PT ;  /* 0x00000004ff007c0c */ /* 0x000fc8000bf05070 */
[----:B------:R-:W-:-:S13]  /*0950*/  ISETP.NE.AND.EX P0, PT, RZ, UR5, PT, P0 ;  /* 0x00000005ff007c0c */ /* 0x000fda000bf05300 */
[----:B------:R-:W-:Y:S05]  /*0960*/  @!P0 BRA `(.L_x_5) ;  /* 0x00000000001c8947 */ /* 0x000fea0003800000 */
[----:B------:R-:W0:Y:S02]  /*0970*/  LDC.64 R6, c[0x0][0x598] ;  /* 0x00016600ff067b82 */ /* 0x000e240000000a00 */
[----:B0-----:R-:W2:Y:S02]  /*0980*/  LDG.E.64 R6, desc[UR38][R6.64] ;  /* 0x0000002606067981 */ /* 0x001ea4000c1e1b00 */
[----:B--2---:R-:W-:-:S04]  /*0990*/  ISETP.NE.U32.AND P0, PT, R6, RZ, PT ;  /* 0x000000ff0600720c */ /* 0x004fc80003f05070 */
[----:B------:R-:W-:-:S13]  /*09a0*/  ISETP.NE.AND.EX P0, PT, R7, RZ, PT, P0 ;  /* 0x000000ff0700720c */ /* 0x000fda0003f05300 */
[----:B------:R-:W-:Y:S05]  /*09b0*/  @!P0 BRA `(.L_x_5) ;  /* 0x0000000000088947 */ /* 0x000fea0003800000 */
[----:B------:R0:W5:Y:S01]  /*09c0*/  LD.E R23, desc[UR38][R6.64] ;  /* 0x0000002606177980 */ /* 0x000162000c101900 */
[----:B------:R-:W-:Y:S05]  /*09d0*/  BRA `(.L_x_6) ;  /* 0x0000000000247947 */ /* 0x000fea0003800000 */
.L_x_5:
[----:B------:R-:W-:Y:S02]  /*09e0*/  ULDC.64 UR4, c[0x0][0x588] ;  /* 0x0001620000047ab9 */ /* 0x000fe40000000a00 */
[----:B------:R-:W-:-:S04]  /*09f0*/  ISETP.NE.U32.AND P0, PT, RZ, UR4, PT ;  /* 0x00000004ff007c0c */ /* 0x000fc8000bf05070 */
[----:B------:R-:W-:-:S13]  /*0a00*/  ISETP.NE.AND.EX P0, PT, RZ, UR5, PT, P0 ;  /* 0x00000005ff007c0c */ /* 0x000fda000bf05300 */
[----:B------:R-:W-:Y:S05]  /*0a10*/  @!P0 BRA `(.L_x_7) ;  /* 0x00000000000c8947 */ /* 0x000fea0003800000 */
[----:B------:R-:W0:Y:S02]  /*0a20*/  LDC.64 R6, c[0x0][0x588] ;  /* 0x00016200ff067b82 */ /* 0x000e240000000a00 */
[----:B0-----:R1:W5:Y:S01]  /*0a30*/  LDG.E R23, desc[UR38][R6.64] ;  /* 0x0000002606177981 */ /* 0x001362000c1e1900 */
[----:B------:R-:W-:Y:S05]  /*0a40*/  BRA `(.L_x_6) ;  /* 0x0000000000087947 */ /* 0x000fea0003800000 */
.L_x_7:
[----:B------:R-:W-:Y:S02]  /*0a50*/  ULDC UR4, c[0x0][0x580] ;  /* 0x0001600000047ab9 */ /* 0x000fe40000000800 */
[----:B------:R-:W-:-:S07]  /*0a60*/  IMAD.U32 R23, RZ, RZ, UR4 ;  /* 0x00000004ff177e24 */ /* 0x000fce000f8e00ff */
.L_x_6:
[----:B------:R-:W-:Y:S02]  /*0a70*/  ULDC.64 UR4, c[0x0][0x5a0] ;  /* 0x0001680000047ab9 */ /* 0x000fe40000000a00 */
[----:B------:R-:W-:-:S04]  /*0a80*/  ISETP.NE.U32.AND P0, PT, RZ, UR4, PT ;  /* 0x00000004ff007c0c */ /* 0x000fc8000bf05070 */
[----:B------:R-:W-:-:S13]  /*0a90*/  ISETP.NE.AND.EX P0, PT, RZ, UR5, PT, P0 ;  /* 0x00000005ff007c0c */ /* 0x000fda000bf05300 */
[----:B------:R-:W-:Y:S05]  /*0aa0*/  @!P0 BRA `(.L_x_8) ;  /* 0x00000000001c8947 */ /* 0x000fea0003800000 */
[----:B01----:R-:W0:Y:S02]  /*0ab0*/  LDC.64 R6, c[0x0][0x5a0] ;  /* 0x00016800ff067b82 */ /* 0x003e240000000a00 */
[----:B0-----:R-:W2:Y:S02]  /*0ac0*/  LDG.E.64 R6, desc[UR38][R6.64] ;  /* 0x0000002606067981 */ /* 0x001ea4000c1e1b00 */
[----:B--2---:R-:W-:-:S04]  /*0ad0*/  ISETP.NE.U32.AND P0, PT, R6, RZ, PT ;  /* 0x000000ff0600720c */ /* 0x004fc80003f05070 */
[----:B------:R-:W-:-:S13]  /*0ae0*/  ISETP.NE.AND.EX P0, PT, R7, RZ, PT, P0 ;  /* 0x000000ff0700720c */ /* 0x000fda0003f05300 */
[----:B------:R-:W-:Y:S05]  /*0af0*/  @!P0 BRA `(.L_x_8) ;  /* 0x0000000000088947 */ /* 0x000fea0003800000 */
[----:B------:R0:W5:Y:S01]  /*0b00*/  LD.E R22, desc[UR38][R6.64] ;  /* 0x0000002606167980 */ /* 0x000162000c101900 */
[----:B------:R-:W-:Y:S05]  /*0b10*/  BRA `(.L_x_9) ;  /* 0x0000000000247947 */ /* 0x000fea0003800000 */
.L_x_8:
[----:B------:R-:W-:Y:S02]  /*0b20*/  ULDC.64 UR4, c[0x0][0x590] ;  /* 0x0001640000047ab9 */ /* 0x000fe40000000a00 */
[----:B------:R-:W-:-:S04]  /*0b30*/  ISETP.NE.U32.AND P0, PT, RZ, UR4, PT ;  /* 0x00000004ff007c0c */ /* 0x000fc8000bf05070 */
[----:B------:R-:W-:-:S13]  /*0b40*/  ISETP.NE.AND.EX P0, PT, RZ, UR5, PT, P0 ;  /* 0x00000005ff007c0c */ /* 0x000fda000bf05300 */
[----:B------:R-:W-:Y:S05]  /*0b50*/  @!P0 BRA `(.L_x_10) ;  /* 0x00000000000c8947 */ /* 0x000fea0003800000 */
[----:B01----:R-:W0:Y:S02]  /*0b60*/  LDC.64 R6, c[0x0][0x590] ;  /* 0x00016400ff067b82 */ /* 0x003e240000000a00 */
[----:B0-----:R1:W5:Y:S01]  /*0b70*/  LDG.E R22, desc[UR38][R6.64] ;  /* 0x0000002606167981 */ /* 0x001362000c1e1900 */
[----:B------:R-:W-:Y:S05]  /*0b80*/  BRA `(.L_x_9) ;  /* 0x0000000000087947 */ /* 0x000fea0003800000 */
.L_x_10:
[----:B------:R-:W-:Y:S02]  /*0b90*/  ULDC UR4, c[0x0][0x584] ;  /* 0x0001610000047ab9 */ /* 0x000fe40000000800 */
[----:B------:R-:W-:-:S07]  /*0ba0*/  IMAD.U32 R22, RZ, RZ, UR4 ;  /* 0x00000004ff167e24 */ /* 0x000fce000f8e00ff */
.L_x_9:
[----:B------:R-:W-:Y:S01]  /*0bb0*/  ULDC UR4, c[0x0][0x65c] ;  /* 0x0001970000047ab9 */ /* 0x000fe20000000800 */
[----:B01----:R-:W0:Y:S01]  /*0bc0*/  LDC.64 R6, c[0x0][0x650] ;  /* 0x00019400ff067b82 */ /* 0x003e220000000a00 */
[----:B------:R-:W-:Y:S01]  /*0bd0*/  UISETP.NE.AND UP2, UPT, UR4, 0x1, UPT ;  /* 0x000000010400788c */ /* 0x000fe2000bf45270 */
[----:B------:R-:W-:Y:S01]  /*0be0*/  IMAD.MOV.U32 R19, RZ, RZ, -0x1 ;  /* 0xffffffffff137424 */ /* 0x000fe200078e00ff */
[----:B------:R-:W-:Y:S01]  /*0bf0*/  UISETP.NE.AND UP0, UPT, UR19, 0x2, UPT ;  /* 0x000000021300788c */ /* 0x000fe2000bf05270 */
[----:B------:R-:W-:Y:S01]  /*0c00*/  IMAD.MOV.U32 R18, RZ, RZ, -0x1 ;  /* 0xffffffffff127424 */ /* 0x000fe200078e00ff */
[----:B------:R-:W-:Y:S01]  /*0c10*/  UP2UR UR48, UPR, URZ, 0x4 ;  /* 0x000000043f307883 */ /* 0x000fe20008000000 */
[----:B------:R-:W-:-:S06]  /*0c20*/  IMAD.MOV.U32 R2, RZ, RZ, -0x1 ;  /* 0xffffffffff027424 */ /* 0x000fcc00078e00ff */
[----:B------:R-:W-:Y:S01]  /*0c30*/  @UP2 ULDC UR12, c[0x0][0x10] ;  /* 0x00000400000c2ab9 */ /* 0x000fe20000000800 */
[----:B------:R-:W-:Y:S01]  /*0c40*/  @UP2 UMOV UR4, UR8 ;  /* 0x0000000800042c82 */ /* 0x000fe20008000000 */
[----:B------:R-:W-:Y:S01]  /*0c50*/  @UP2 UMOV UR5, URZ ;  /* 0x0000003f00052c82 */ /* 0x000fe20008000000 */
[----:B------:R-:W-:Y:S01]  /*0c60*/  @!UP2 ULDC UR16, c[0x0][0xc] ;  /* 0x000003000010aab9 */ /* 0x000fe20000000800 */
[----:B------:R-:W-:Y:S01]  /*0c70*/  @UP2 UIMAD.WIDE.U32 UR12, UR15, UR12, UR4 ;  /* 0x0000000c0f0c22a5 */ /* 0x000fe2000f8e0004 */
[----:B------:R-:W-:Y:S02]  /*0c80*/  ULDC UR10, c[0x0][0xc] ;  /* 0x00000300000a7ab9 */ /* 0x000fe40000000800 */
[----:B------:R-:W-:Y:S01]  /*0c90*/  @UP2 UMOV UR4, URZ ;  /* 0x0000003f00042c82 */ /* 0x000fe20008000000 */
[----:B------:R-:W-:Y:S01]  /*0ca0*/  UMOV UR5, URZ ;  /* 0x0000003f00057c82 */ /* 0x000fe20008000000 */
[----:B------:R-:W-:Y:S01]  /*0cb0*/  @UP2 UIADD3 UR18, UR13, UR4, URZ ;  /* 0x000000040d122290 */ /* 0x000fe2000fffe03f */
[----:B------:R-:W-:-:S02]  /*0cc0*/  ULDC UR11, c[0x0][0x10] ;  /* 0x00000400000b7ab9 */ /* 0x000fc40000000800 */
[----:B------:R-:W-:Y:S01]  /*0cd0*/  UMOV UR4, UR15 ;  /* 0x0000000f00047c82 */ /* 0x000fe20008000000 */
[----:B------:R-:W-:Y:S02]  /*0ce0*/  UIMAD.WIDE.U32 UR10, UR10, UR11, URZ ;  /* 0x0000000b0a0a72a5 */ /* 0x000fe4000f8e003f */
[----:B------:R-:W-:Y:S01]  /*0cf0*/  @!UP2 UIMAD.WIDE.U32 UR4, UR8, UR16, UR4 ;  /* 0x000000100804a2a5 */ /* 0x000fe2000f8e0004 */
[----:B------:R-:W-:Y:S02]  /*0d00*/  ULDC UR13, c[0x0][0x14] ;  /* 0x00000500000d7ab9 */ /* 0x000fe40000000800 */
[----:B------:R-:W-:Y:S02]  /*0d10*/  UIMAD.WIDE.U32 UR36, UR10, UR13, URZ ;  /* 0x0000000d0a2472a5 */ /* 0x000fe4000f8e003f */
[----:B------:R-:W-:Y:S02]  /*0d20*/  UIMAD UR42, UR11, UR13, URZ ;  /* 0x0000000d0b2a72a4 */ /* 0x000fe4000f8e023f */
[----:B------:R-:W-:Y:S01]  /*0d30*/  @!UP2 UMOV UR12, UR4 ;  /* 0x00000004000cac82 */ /* 0x000fe20008000000 */
[----:B------:R-:W-:Y:S01]  /*0d40*/  @!UP2 UMOV UR18, UR5 ;  /* 0x000000050012ac82 */ /* 0x000fe20008000000 */
[----:B------:R-:W-:-:S02]  /*0d50*/  UIADD3 UR42, UR37, UR42, URZ ;  /* 0x0000002a252a7290 */ /* 0x000fc4000fffe03f */
[----:B------:R-:W-:-:S04]  /*0d60*/  UIADD3 UR4, UP1, UR12, UR36, URZ ;  /* 0x000000240c047290 */ /* 0x000fc8000ff3e03f */
[----:B------:R-:W-:Y:S02]  /*0d70*/  UIADD3.X UR5, UR18, UR42, URZ, UP1, !UPT ;  /* 0x0000002a12057290 */ /* 0x000fe40008ffe43f */
[----:B------:R-:W-:Y:S02]  /*0d80*/  USEL UR4, UR4, UR12, !UP0 ;  /* 0x0000000c04047287 */ /* 0x000fe4000c000000 */
[----:B------:R-:W-:-:S04]  /*0d90*/  USEL UR5, UR5, UR18, !UP0 ;  /* 0x0000001205057287 */ /* 0x000fc8000c000000 */
[----:B0-----:R-:W-:Y:S01]  /*0da0*/  ISETP.LE.U32.AND P0, PT, R6, UR4, PT ;  /* 0x0000000406007c0c */ /* 0x001fe2000bf03070 */
[----:B------:R-:W-:Y:S02]  /*0db0*/  IMAD.U32 R16, RZ, RZ, UR4 ;  /* 0x00000004ff107e24 */ /* 0x000fe4000f8e00ff */
[----:B------:R-:W-:Y:S02]  /*0dc0*/  IMAD.U32 R0, RZ, RZ, UR5 ;  /* 0x00000005ff007e24 */ /* 0x000fe4000f8e00ff */
[----:B------:R-:W-:-:S03]  /*0dd0*/  IMAD.U32 R17, RZ, RZ, UR5 ;  /* 0x00000005ff117e24 */ /* 0x000fc6000f8e00ff */
[----:B------:R-:W-:Y:S02]  /*0de0*/  ISETP.GE.U32.AND.EX P0, PT, R0, R7, PT, P0 ;  /* 0x000000070000720c */ /* 0x000fe40003f06100 */
[----:B------:R-:W-:-:S11]  /*0df0*/  PRMT R0, RZ, 0x7610, R0 ;  /* 0x00007610ff007816 */ /* 0x000fd60000000000 */
[----:B------:R-:W-:Y:S05]  /*0e00*/  @P0 BRA `(.L_x_11) ;  /* 0x0000000400500947 */ /* 0x000fea0003800000 */
[----:B------:R-:W-:Y:S01]  /*0e10*/  ULDC.64 UR18, c[0x0][0x628] ;  /* 0x00018a0000127ab9 */ /* 0x000fe20000000a00 */
[C---:B------:R-:W-:Y:S01]  /*0e20*/  R2UR UR20, R16.reuse ;  /* 0x00000000101472ca */ /* 0x040fe200000e0000 */
[----:B------:R-:W-:Y:S01]  /*0e30*/  ULDC UR16, c[0x0][0x630] ;  /* 0x00018c0000107ab9 */ /* 0x000fe20000000800 */
[----:B------:R-:W-:Y:S02]  /*0e40*/  ISETP.NE.U32.AND P0, PT, RZ, UR18, PT ;  /* 0x00000012ff007c0c */ /* 0x000fe4000bf05070 */
[----:B------:R-:W-:Y:S02]  /*0e50*/  R2UR UR4, R16 ;  /* 0x00000000100472ca */ /* 0x000fe400000e0000 */
[----:B------:R-:W-:Y:S02]  /*0e60*/  ISETP.NE.AND.EX P0, PT, RZ, UR19, PT, P0 ;  /* 0x00000013ff007c0c */ /* 0x000fe4000bf05300 */
[----:B------:R-:W-:-:S11]  /*0e70*/  R2UR UR5, R17 ;  /* 0x00000000110572ca */ /* 0x000fd600000e0000 */
[----:B------:R-:W-:Y:S05]  /*0e80*/  @!P0 BRA `(.L_x_12) ;  /* 0x0000000000308947 */ /* 0x000fea0003800000 */
[----:B------:R-:W-:Y:S01]  /*0e90*/  R2UR UR4, R16 ;  /* 0x00000000100472ca */ /* 0x000fe200000e0000 */
[----:B------:R-:W-:Y:S01]  /*0ea0*/  ULDC UR12, c[0x0][0x634] ;  /* 0x00018d00000c7ab9 */ /* 0x000fe20000000800 */
[----:B------:R-:W-:-:S11]  /*0eb0*/  R2UR UR15, R17 ;  /* 0x00000000110f72ca */ /* 0x000fd600000e0000 */
[----:B------:R-:W-:-:S04]  /*0ec0*/  UIADD3 UR12, UP1, UR4, UR12, URZ ;  /* 0x0000000c040c7290 */ /* 0x000fc8000ff3e03f */
[----:B------:R-:W-:-:S04]  /*0ed0*/  UIADD3.X UR15, URZ, UR15, URZ, UP1, !UPT ;  /* 0x0000000f3f0f7290 */ /* 0x000fc80008ffe43f */
[----:B------:R-:W-:-:S04]  /*0ee0*/  UIMAD.WIDE.U32 UR4, UR15, UR18, URZ ;  /* 0x000000120f0472a5 */ /* 0x000fc8000f8e003f */
[----:B------:R-:W-:Y:S02]  /*0ef0*/  UIMAD.WIDE.U32 UR10, UP1, UR12, UR19, UR4 ;  /* 0x000000130c0a72a5 */ /* 0x000fe4000f820004 */
[----:B------:R-:W-:Y:S02]  /*0f00*/  UIMAD.WIDE.U32 UR4, UR12, UR18, URZ ;  /* 0x000000120c0472a5 */ /* 0x000fe4000f8e003f */
[----:B------:R-:W-:Y:S02]  /*0f10*/  UIADD3.X UR13, URZ, URZ, URZ, UP1, !UPT ;  /* 0x0000003f3f0d7290 */ /* 0x000fe40008ffe43f */
[----:B------:R-:W-:Y:S01]  /*0f20*/  UIADD3 URZ, UP1, UR5, UR10, URZ ;  /* 0x0000000a053f7290 */ /* 0x000fe2000ff3e03f */
[----:B------:R-:W-:-:S03]  /*0f30*/  UMOV UR12, UR11 ;  /* 0x0000000b000c7c82 */ /* 0x000fc60008000000 */
[----:B------:R-:W-:-:S12]  /*0f40*/  UIMAD.WIDE.U32.X UR4, UR15, UR19, UR12, UP1 ;  /* 0x000000130f0472a5 */ /* 0x000fd800088e040c */
.L_x_12:
[----:B------:R-:W-:Y:S01]  /*0f50*/  USHF.R.U64 UR4, UR4, UR16, UR5 ;  /* 0x0000001004047299 */ /* 0x000fe20008001205 */
[----:B------:R-:W-:Y:S01]  /*0f60*/  R2UR UR11, R17 ;  /* 0x00000000110b72ca */ /* 0x000fe200000e0000 */
[----:B------:R-:W-:Y:S02]  /*0f70*/  USHF.R.U32.HI UR5, URZ, UR16, UR5 ;  /* 0x000000103f057299 */ /* 0x000fe40008011605 */
[----:B------:R-:W-:Y:S01]  /*0f80*/  UIADD3 UR12, UP1, URZ, -UR4, URZ ;  /* 0x800000043f0c7290 */ /* 0x000fe2000ff3e03f */
[----:B------:R-:W-:Y:S01]  /*0f90*/  ULDC.64 UR18, c[0x0][0x620] ;  /* 0x0001880000127ab9 */ /* 0x000fe20000000a00 */
[----:B------:R-:W-:Y:S02]  /*0fa0*/  UISETP.NE.AND UP2, UPT, UR48, URZ, UPT ;  /* 0x0000003f3000728c */ /* 0x000fe4000bf45270 */
[----:B------:R-:W-:Y:S01]  /*0fb0*/  UIADD3.X UR5, URZ, ~UR5, URZ, UP1, !UPT ;  /* 0x800000053f057290 */ /* 0x000fe20008ffe43f */
[----:B------:R-:W-:Y:S01]  /*0fc0*/  UMOV UR10, UR20 ;  /* 0x00000014000a7c82 */ /* 0x000fe20008000000 */
[----:B------:R-:W-:-:S02]  /*0fd0*/  ULDC UR13, c[0x0][0x618] ;  /* 0x00018600000d7ab9 */ /* 0x000fc40000000800 */
[----:B------:R-:W-:Y:S02]  /*0fe0*/  UIMAD UR5, UR5, UR18, URZ ;  /* 0x00000012050572a4 */ /* 0x000fe4000f8e023f */
[----:B------:R-:W-:Y:S02]  /*0ff0*/  UIMAD.WIDE.U32 UR10, UR12, UR18, UR10 ;  /* 0x000000120c0a72a5 */ /* 0x000fe4000f8e000a */
[----:B------:R-:W-:Y:S02]  /*1000*/  UIMAD UR12, UR12, UR19, UR5 ;  /* 0x000000130c0c72a4 */ /* 0x000fe4000f8e0205 */
[----:B------:R-:W-:Y:S02]  /*1010*/  @UP2 UIMAD UR7, UR17, UR9, UR8 ;  /* 0x00000009110722a4 */ /* 0x000fe4000f8e0208 */
[----:B------:R-:W-:Y:S01]  /*1020*/  UIADD3 UR11, UR11, UR12, URZ ;  /* 0x0000000c0b0b7290 */ /* 0x000fe2000fffe03f */
[----:B------:R-:W-:Y:S01]  /*1030*/  ULDC.64 UR8, c[0x0][0x640] ;  /* 0x0001900000087ab9 */ /* 0x000fe20000000a00 */
[----:B------:R-:W-:-:S02]  /*1040*/  ULDC UR15, c[0x0][0x608] ;  /* 0x00018200000f7ab9 */ /* 0x000fc40000000800 */
[----:B------:R-:W-:Y:S01]  /*1050*/  USHF.R.U64 UR20, UR10, UR13, UR11 ;  /* 0x0000000d0a147299 */ /* 0x000fe2000800120b */
[----:B------:R-:W-:Y:S01]  /*1060*/  ISETP.NE.U32.AND P0, PT, RZ, UR8, PT ;  /* 0x00000008ff007c0c */ /* 0x000fe2000bf05070 */
[----:B------:R-:W-:Y:S01]  /*1070*/  USHF.R.U32.HI UR11, URZ, UR13, UR11 ;  /* 0x0000000d3f0b7299 */ /* 0x000fe2000801160b */
[----:B------:R-:W-:Y:S02]  /*1080*/  ULDC UR21, c[0x0][0x658] ;  /* 0x0001960000157ab9 */ /* 0x000fe40000000800 */
[----:B------:R-:W-:Y:S01]  /*1090*/  ISETP.NE.AND.EX P0, PT, RZ, UR9, PT, P0 ;  /* 0x00000009ff007c0c */ /* 0x000fe2000bf05300 */
[----:B------:R-:W-:Y:S02]  /*10a0*/  USHF.R.U64 UR25, UR20, UR15, UR11 ;  /* 0x0000000f14197299 */ /* 0x000fe4000800120b */
[----:B------:R-:W-:Y:S01]  /*10b0*/  USHF.R.U32.HI UR11, URZ, UR15, UR11 ;  /* 0x0000000f3f0b7299 */ /* 0x000fe2000801160b */
[----:B------:R-:W-:Y:S01]  /*10c0*/  UMOV UR10, 0xffffffff ;  /* 0xffffffff000a7882 */ /* 0x000fe20000000000 */
[----:B------:R-:W-:Y:S01]  /*10d0*/  ULDC UR5, c[0x0][0x600] ;  /* 0x0001800000057ab9 */ /* 0x000fe20000000800 */
[----:B------:R-:W-:-:S02]  /*10e0*/  USHF.L.U32 UR10, UR10, UR21, URZ ;  /* 0x000000150a0a7299 */ /* 0x000fc4000800063f */
[----:B------:R-:W-:Y:S02]  /*10f0*/  USHF.R.U64 UR26, UR25, UR21, UR11 ;  /* 0x00000015191a7299 */ /* 0x000fe4000800120b */
[----:B------:R-:W-:Y:S02]  /*1100*/  ULOP3.LUT UR15, URZ, UR10, URZ, 0x33, !UPT ;  /* 0x0000000a3f0f7292 */ /* 0x000fe4000f8e333f */
[----:B------:R-:W-:Y:S02]  /*1110*/  UIADD3 UR19, UR5, -0x1, URZ ;  /* 0xffffffff05137890 */ /* 0x000fe4000fffe03f */
[----:B------:R-:W-:Y:S01]  /*1120*/  USHF.R.U32.HI UR11, URZ, UR21, UR11 ;  /* 0x000000153f0b7299 */ /* 0x000fe2000801160b */
[----:B------:R-:W-:Y:S01]  /*1130*/  ULDC UR22, c[0x0][0x648] ;  /* 0x0001920000167ab9 */ /* 0x000fe20000000800 */
[----:B------:R-:W-:Y:S01]  /*1140*/  ULDC UR23, c[0x0][0x638] ;  /* 0x00018e0000177ab9 */ /* 0x000fe20000000800 */
[----:B------:R-:W-:Y:S01]  /*1150*/  UMOV UR24, 0x1 ;  /* 0x0000000100187882 */ /* 0x000fe20000000000 */
[----:B------:R-:W-:Y:S01]  /*1160*/  UMOV UR10, UR26 ;  /* 0x0000001a000a7c82 */ /* 0x000fe20008000000 */
[----:B------:R-:W-:Y:S07]  /*1170*/  @!P0 BRA `(.L_x_13) ;  /* 0x0000000000308947 */ /* 0x000fee0003800000 */
[----:B------:R-:W-:Y:S02]  /*1180*/  ULDC UR16, c[0x0][0x64c] ;  /* 0x0001930000107ab9 */ /* 0x000fe40000000800 */
        /* <DEDUP_REMOVED lines=8> */
[----:B------:R-:W-:-:S07]  /*1210*/  UIMAD.WIDE.U32.X UR8, UR18, UR9, UR16, UP1 ;  /* 0x00000009120872a5 */ /* 0x000fce00088e0410 */
[----:B------:R-:W-:Y:S01]  /*1220*/  UMOV UR10, UR8 ;  /* 0x00000008000a7c82 */ /* 0x000fe20008000000 */
[----:B------:R-:W-:-:S05]  /*1230*/  UMOV UR11, UR9 ;  /* 0x00000009000b7c82 */ /* 0x000fca0008000000 */
.L_x_13:
[----:B------:R-:W-:Y:S01]  /*1240*/  USHF.R.U64 UR9, UR10, UR22, UR11 ;  /* 0x000000160a097299 */ /* 0x000fe2000800120b */
[----:B------:R-:W-:Y:S01]  /*1250*/  IMAD.MOV.U32 R0, RZ, RZ, 0x1 ;  /* 0x00000001ff007424 */ /* 0x000fe200078e00ff */
[----:B------:R-:W-:Y:S01]  /*1260*/  USHF.L.U32 UR8, UR24, UR21, URZ ;  /* 0x0000001518087299 */ /* 0x000fe2000800063f */
[----:B------:R-:W-:Y:S01]  /*1270*/  IMAD.U32 R2, RZ, RZ, UR4 ;  /* 0x00000004ff027e24 */ /* 0x000fe2000f8e00ff */
[----:B------:R-:W-:Y:S02]  /*1280*/  ULOP3.LUT UR15, UR25, UR15, URZ, 0xc0, !UPT ;  /* 0x0000000f190f7292 */ /* 0x000fe4000f8ec03f */
[----:B------:R-:W-:Y:S02]  /*1290*/  UIADD3 UR10, -UR9, URZ, URZ ;  /* 0x0000003f090a7290 */ /* 0x000fe4000fffe13f */
[----:B------:R-:W-:Y:S02]  /*12a0*/  UIMAD UR15, UR8, UR9, UR15 ;  /* 0x00000009080f72a4 */ /* 0x000fe4000f8e020f */
[----:B------:R-:W-:-:S02]  /*12b0*/  ULOP3.LUT UR19, UR20, UR19, URZ, 0xc0, !UPT ;  /* 0x0000001314137292 */ /* 0x000fc4000f8ec03f */
[----:B------:R-:W-:Y:S01]  /*12c0*/  UIMAD UR8, UR10, UR23, UR26 ;  /* 0x000000170a0872a4 */ /* 0x000fe2000f8e021a */
[----:B------:R-:W-:Y:S01]  /*12d0*/  ULDC UR9, c[0x0][0x610] ;  /* 0x0001840000097ab9 */ /* 0x000fe20000000800 */
[----:B------:R-:W-:Y:S02]  /*12e0*/  UISETP.NE.AND UP1, UPT, UR48, URZ, UPT ;  /* 0x0000003f3000728c */ /* 0x000fe4000bf25270 */
[----:B------:R-:W-:Y:S02]  /*12f0*/  UIMAD UR7, UR15, UR9, UR7 ;  /* 0x000000090f0772a4 */ /* 0x000fe4000f8e0207 */
[----:B------:R-:W-:-:S04]  /*1300*/  UIMAD UR8, UR8, UR5, UR19 ;  /* 0x00000005080872a4 */ /* 0x000fc8000f8e0213 */
[----:B------:R-:W-:Y:S02]  /*1310*/  USEL UR5, UR8, UR7, !UP1 ;  /* 0x0000000708057287 */ /* 0x000fe4000c800000 */
[----:B------:R-:W-:-:S04]  /*1320*/  USEL UR7, UR7, UR8, !UP1 ;  /* 0x0000000807077287 */ /* 0x000fc8000c800000 */
[----:B------:R-:W-:Y:S02]  /*1330*/  IMAD.U32 R18, RZ, RZ, UR5 ;  /* 0x00000005ff127e24 */ /* 0x000fe4000f8e00ff */
[----:B------:R-:W-:-:S07]  /*1340*/  IMAD.U32 R19, RZ, RZ, UR7 ;  /* 0x00000007ff137e24 */ /* 0x000fce000f8e00ff */
.L_x_11:
[----:B------:R-:W-:Y:S05]  /*1350*/  @!P2 BRA `(.L_x_14) ;  /* 0x00000000000ca947 */ /* 0x000fea0003800000 */
[----:B------:R-:W-:Y:S01]  /*1360*/  UCGABAR_WAIT ;  /* 0x0000000000007dc7 */ /* 0x000fe20008000000 */
[----:B------:R-:W-:Y:S01]  /*1370*/  CCTL.IVALL ;  /* 0x00000000ff00798f */ /* 0x000fe20002000000 */
[----:B------:R-:W-:Y:S05]  /*1380*/  BRA `(.L_x_15) ;  /* 0x0000000000047947 */ /* 0x000fea0003800000 */
.L_x_14:
[----:B------:R-:W-:Y:S06]  /*1390*/  BAR.SYNC.DEFER_BLOCKING 0x0 ;  /* 0x0000000000007b1d */ /* 0x000fec0000010000 */
.L_x_15:
[----:B------:R-:W-:Y:S02]  /*13a0*/  ULDC UR4, c[0x0][0x28c] ;  /* 0x0000a30000047ab9 */ /* 0x000fe40000000800 */
[----:B------:R-:W-:-:S04]  /*13b0*/  UIADD3 UR4, UR4, 0x7f, URZ ;  /* 0x0000007f04047890 */ /* 0x000fc8000fffe03f */
[----:B------:R-:W-:-:S04]  /*13c0*/  USHF.R.S32.HI UR5, URZ, 0x1f, UR4 ;  /* 0x0000001f3f057899 */ /* 0x000fc80008011404 */
[----:B------:R-:W-:-:S04]  /*13d0*/  ULEA.HI UR5, UR5, UR4, URZ, 0x7 ;  /* 0x0000000405057291 */ /* 0x000fc8000f8f383f */
[----:B------:R-:W-:Y:S01]  /*13e0*/  USHF.R.S32.HI UR41, URZ, 0x7, UR5 ;  /* 0x000000073f297899 */ /* 0x000fe20008011405 */
[----:B------:R-:W-:Y:S11]  /*13f0*/  @!P3 BRA `(.L_x_16) ;  /* 0x000000780068b947 */ /* 0x000ff60003800000 */
[----:B------:R-:W-:-:S06]  /*1400*/  UISETP.GT.U32.AND UP1, UPT, UR14, 0x1, UPT ;  /* 0x000000010e00788c */ /* 0x000fcc000bf24070 */
[----:B------:R-:W-:-:S13]  /*1410*/  PLOP3.LUT P0, PT, PT, PT, UP1, 0x80, 0x0 ;  /* 0x000000000000781c */ /* 0x000fda0003f0f018 */
[----:B------:R-:W-:Y:S05]  /*1420*/  @P0 EXIT ;  /* 0x000000000000094d */ /* 0x000fea0003800000 */
.L_x_17:
[----:B------:R-:W-:-:S08]  /*1430*/  NOP ;  /* 0x0000000000007918 */ /* 0x000fd00000000000 */
[----:B------:R-:W0:Y:S02]  /*1440*/  USETMAXREG.TRY_ALLOC.CTAPOOL UP1, 0xe8 ;  /* 0x000000e8000079c8 */ /* 0x000e240008020600 */
[----:B0-----:R-:W-:-:S13]  /*1450*/  PLOP3.LUT P0, PT, PT, PT, UP1, 0x80, 0x0 ;  /* 0x000000000000781c */ /* 0x001fda0003f0f018 */
[----:B------:R-:W-:Y:S05]  /*1460*/  @!P0 BRA `(.L_x_17) ;  /* 0xfffffffc00f08947 */ /* 0x000fea000383ffff */
[----:B------:R-:W-:-:S13]  /*1470*/  LOP3.LUT P0, RZ, R0, 0xff, RZ, 0xc0, !PT ;  /* 0x000000ff00ff7812 */ /* 0x000fda000780c0ff */
[----:B------:R-:W-:Y:S05]  /*1480*/  @!P0 EXIT ;  /* 0x000000000000894d */ /* 0x000fea0003800000 */
[----:B------:R-:W0:Y:S01]  /*1490*/  S2UR UR5, SR_CgaCtaId ;  /* 0x00000000000579c3 */ /* 0x000e220000008800 */
[----:B------:R-:W-:Y:S01]  /*14a0*/  VIADD R5, R5, 0xffffffff ;  /* 0xffffffff05057836 */ /* 0x000fe20000000000 */
[CC--:B------:R-:W-:Y:S01]  /*14b0*/  LEA.HI R0, R9.reuse, R4.reuse, RZ, 0x2 ;  /* 0x0000000409007211 */ /* 0x0c0fe200078f10ff */
[----:B------:R-:W-:Y:S01]  /*14c0*/  UMOV UR43, 0x400 ;  /* 0x00000400002b7882 */ /* 0x000fe20000000000 */
[----:B------:R-:W-:Y:S01]  /*14d0*/  LEA.HI R9, R9, R4, RZ, 0x5 ;  /* 0x0000000409097211 */ /* 0x000fe200078f28ff */
[----:B------:R-:W-:Y:S01]  /*14e0*/  USHF.R.U32.HI UR4, URZ, 0x2, UR41 ;  /* 0x000000023f047899 */ /* 0x000fe20008011629 */
[----:B------:R-:W-:Y:S01]  /*14f0*/  R2UR UR45, R5 ;  /* 0x00000000052d72ca */ /* 0x000fe200000e0000 */
[----:B------:R-:W-:Y:S01]  /*1500*/  ULOP3.LUT UR44, UR41, 0x3, URZ, 0xc0, !UPT ;  /* 0x00000003292c7892 */ /* 0x000fe2000f8ec03f */
[--C-:B------:R-:W-:Y:S01]  /*1510*/  SHF.R.S32.HI R154, RZ, 0x2, R0.reuse ;  /* 0x00000002ff9a7819 */ /* 0x100fe20000011400 */
[----:B------:R-:W-:Y:S01]  /*1520*/  UISETP.LT.AND UP1, UPT, UR41, 0x1, UPT ;  /* 0x000000012900788c */ /* 0x000fe2000bf21270 */
[----:B------:R-:W-:Y:S01]  /*1530*/  SHF.R.S32.HI R3, RZ, 0x1f, R0 ;  /* 0x0000001fff037819 */ /* 0x000fe20000011400 */
[----:B------:R-:W-:Y:S01]  /*1540*/  ULOP3.LUT UR4, UR4, 0x1, URZ, 0xc0, !UPT ;  /* 0x0000000104047892 */ /* 0x000fe2000f8ec03f */
[----:B------:R-:W-:Y:S01]  /*1550*/  SHF.R.S32.HI R9, RZ, 0x5, R9 ;  /* 0x00000005ff097819 */ /* 0x000fe20000011409 */
[----:B------:R-:W-:Y:S01]  /*1560*/  ULDC UR6, c[0x0][0x284] ;  /* 0x0000a10000067ab9 */ /* 0x000fe20000000800 */
[----:B------:R-:W-:Y:S01]  /*1570*/  LEA.HI R3, R3, R154, RZ, 0x3 ;  /* 0x0000009a03037211 */ /* 0x000fe200078f18ff */
[----:B------:R-:W-:Y:S01]  /*1580*/  USEL UR44, UR44, URZ, !UP0 ;  /* 0x0000003f2c2c7287 */ /* 0x000fe2000c000000 */
[----:B------:R-:W-:Y:S01]  /*1590*/  LOP3.LUT R153, R0, 0xfffffffc, RZ, 0xc0, !PT ;  /* 0xfffffffc00997812 */ /* 0x000fe200078ec0ff */
[----:B------:R-:W-:Y:S01]  /*15a0*/  USEL UR46, UR41, 0x1, UP1 ;  /* 0x00000001292e7887 */ /* 0x000fe20008800000 */
[----:B------:R-:W-:Y:S01]  /*15b0*/  LOP3.LUT R3, R3, 0xfffffff8, RZ, 0xc0, !PT ;  /* 0xfffffff803037812 */ /* 0x000fe200078ec0ff */
[----:B------:R-:W-:Y:S01]  /*15c0*/  USHF.L.U32 UR45, UR45, 0x3, URZ ;  /* 0x000000032d2d7899 */ /* 0x000fe2000800063f */
[----:B------:R-:W-:Y:S01]  /*15d0*/  ISETP.NE.AND P0, PT, R5, RZ, PT ;  /* 0x000000ff0500720c */ /* 0x000fe20003f05270 */
[----:B------:R-:W-:Y:S01]  /*15e0*/  UISETP.EQ.U32.AND UP0, UPT, UR4, 0x1, !UP0 ;  /* 0x000000010400788c */ /* 0x000fe2000c702070 */
[----:B------:R-:W-:Y:S01]  /*15f0*/  IMAD.IADD R153, R4, 0x1, -R153 ;  /* 0x0000000104997824 */ /* 0x000fe200078e0a99 */
[----:B------:R-:W-:Y:S01]  /*1600*/  USHF.L.U32 UR49, UR41, 0x1, URZ ;  /* 0x0000000129317899 */ /* 0x000fe2000800063f */
[----:B------:R-:W-:Y:S01]  /*1610*/  IMAD.IADD R154, R154, 0x1, -R3 ;  /* 0x000000019a9a7824 */ /* 0x000fe200078e0a03 */
[----:B0-----:R-:W-:Y:S01]  /*1620*/  ULEA UR43, UR5, UR43, 0x18 ;  /* 0x0000002b052b7291 */ /* 0x001fe2000f8ec03f */
[----:B------:R-:W-:Y:S01]  /*1630*/  IMAD.U32 R157, RZ, RZ, UR45 ;  /* 0x0000002dff9d7e24 */ /* 0x000fe2000f8e00ff */
[----:B------:R-:W-:Y:S01]  /*1640*/  SEL R163, RZ, 0x1, P0 ;  /* 0x00000001ffa37807 */ /* 0x000fe20000000000 */
[--C-:B------:R-:W-:Y:S01]  /*1650*/  IMAD R161, R9, -0x10, -R154.reuse ;  /* 0xfffffff009a17824 */ /* 0x100fe200078e0a9a */
[----:B------:R-:W-:Y:S01]  /*1660*/  UIADD3 UR50, UR43, 0x50, URZ ;  /* 0x000000502b327890 */ /* 0x000fe2000fffe03f */
[--C-:B------:R-:W-:Y:S01]  /*1670*/  SHF.R.S32.HI R155, RZ, 0x1f, R154.reuse ;  /* 0x0000001fff9b7819 */ /* 0x100fe2000001149a */
[----:B------:R-:W-:Y:S01]  /*1680*/  UIADD3 UR46, -UR46, UR41, URZ ;  /* 0x000000292e2e7290 */ /* 0x000fe2000fffe13f */
[----:B------:R-:W-:Y:S01]  /*1690*/  LOP3.LUT R160, R157, 0x8, RZ, 0xc0, !PT ;  /* 0x000000089da07812 */ /* 0x000fe200078ec0ff */
[----:B------:R-:W-:Y:S01]  /*16a0*/  VIADD R161, R161, UR6 ;  /* 0x00000006a1a17c36 */ /* 0x000fe20008000000 */
[----:B------:R-:W-:Y:S01]  /*16b0*/  LOP3.LUT R157, R157, 0x8, RZ, 0xc, !PT ;  /* 0x000000089d9d7812 */ /* 0x000fe200078e0cff */
[----:B------:R-:W-:Y:S01]  /*16c0*/  IMAD.U32 R156, RZ, RZ, UR50 ;  /* 0x00000032ff9c7e24 */ /* 0x000fe2000f8e00ff */
[----:B------:R-:W-:Y:S01]  /*16d0*/  LOP3.LUT R160, R160, 0x18, RZ, 0x3c, !PT ;  /* 0x00000018a0a07812 */ /* 0x000fe200078e3cff */
[----:B------:R-:W-:Y:S01]  /*16e0*/  IMAD.WIDE R154, R9, 0x10, R154 ;  /* 0x00000010099a7825 */ /* 0x000fe200078e029a */
[----:B------:R-:W-:-:S03]  /*16f0*/  USEL UR47, URZ, 0x1, !UP0 ;  /* 0x000000013f2f7887 */ /* 0x000fc6000c000000 */
[----:B------:R-:W-:-:S09]  /*1700*/  VIADD R159, R156, UR45 ;  /* 0x0000002d9c9f7c36 */ /* 0x000fd20008000000 */
.L_x_297:
[----:B------:R-:W-:Y:S01]  /*1710*/  SHF.L.U32 R0, R163, 0x1f, RZ ;  /* 0x0000001fa3007819 */ /* 0x000fe200000006ff */
[----:B------:R-:W-:Y:S02]  /*1720*/  ULDC UR4, c[0x0][0x28c] ;  /* 0x0000a30000047ab9 */ /* 0x000fe40000000800 */
[----:B------:R-:W-:Y:S01]  /*1730*/  ISETP.LT.AND P1, PT, RZ, UR4, PT ;  /* 0x00000004ff007c0c */ /* 0x000fe2000bf21270 */
[----:B------:R-:W0:Y:S02]  /*1740*/  SYNCS.PHASECHK.TRANS64.TRYWAIT P0, [R156+UR45], R0 ;  /* 0x000000009c0075a7 */ /* 0x000e24000800016d */
[----:B0-234-:R-:W-:Y:S10]  /*1750*/  @!P0 BRA `(.L_x_18) ;  /* 0x0000008400a88947 */ /* 0x01dff40003800000 */
.L_x_319:
[----:B------:R-:W-:Y:S05]  /*1760*/  @P1 BRA `(.L_x_19) ;  /* 0x0000000000401947 */ /* 0x000fea0003800000 */
[----:B0-----:R-:W-:Y:S01]  /*1770*/  MOV R0, 0x0 ;  /* 0x0000000000007802 */ /* 0x001fe20000000f00 */
[----:B------:R-:W-:Y:S01]  /*1780*/  ULDC.64 UR4, c[0x4][0x68] ;  /* 0x01001a0000047ab9 */ /* 0x000fe20000000a00 */
[----:B------:R-:W-:Y:S01]  /*1790*/  ULDC.64 UR6, c[0x4][0x8] ;  /* 0x0100020000067ab9 */ /* 0x000fe20000000a00 */
[----:B------:R-:W-:Y:S01]  /*17a0*/  IMAD.U32 R4, RZ, RZ, UR4 ;  /* 0x00000004ff047e24 */ /* 0x000fe2000f8e00ff */
[----:B------:R0:W1:Y:S01]  /*17b0*/  LDC.64 R14, c[0x4][R0] ;  /* 0x01000000000e7b82 */ /* 0x0000620000000a00 */
[----:B------:R-:W-:Y:S01]  /*17c0*/  IMAD.U32 R5, RZ, RZ, UR5 ;  /* 0x00000005ff057e24 */ /* 0x000fe2000f8e00ff */
[----:B------:R-:W-:Y:S01]  /*17d0*/  ULDC.64 UR4, c[0x4][0x70] ;  /* 0x01001c0000047ab9 */ /* 0x000fe20000000a00 */
[----:B------:R-:W-:Y:S02]  /*17e0*/  IMAD.U32 R10, RZ, RZ, UR6 ;  /* 0x00000006ff0a7e24 */ /* 0x000fe4000f8e00ff */
[----:B------:R-:W-:Y:S02]  /*17f0*/  IMAD.U32 R6, RZ, RZ, UR4 ;  /* 0x00000004ff067e24 */ /* 0x000fe4000f8e00ff */
[----:B------:R-:W-:-:S02]  /*1800*/  IMAD.U32 R7, RZ, RZ, UR5 ;  /* 0x00000005ff077e24 */ /* 0x000fc4000f8e00ff */
[----:B------:R-:W-:Y:S02]  /*1810*/  IMAD.U32 R11, RZ, RZ, UR7 ;  /* 0x00000007ff0b7e24 */ /* 0x000fe4000f8e00ff */
[----:B------:R-:W-:Y:S02]  /*1820*/  IMAD.MOV.U32 R8, RZ, RZ, 0x1e1 ;  /* 0x000001e1ff087424 */ /* 0x000fe400078e00ff */
[----:B------:R-:W-:Y:S02]  /*1830*/  IMAD.MOV.U32 R12, RZ, RZ, 0x1 ;  /* 0x00000001ff0c7424 */ /* 0x000fe400078e00ff */
[----:B0-----:R-:W-:-:S07]  /*1840*/  IMAD.MOV.U32 R13, RZ, RZ, RZ ;  /* 0x000000ffff0d7224 */ /* 0x001fce00078e00ff */
[----:B------:R-:W-:-:S07]  /*1850*/  LEPC R20, `(.L_x_19) ;  /* 0x000000001014794e */ /* 0x000fce0000000000 */
[----:B-1---5:R-:W-:Y:S05]  /*1860*/  CALL.ABS.NOINC R14 ;  /* 0x000000000e007343 */ /* 0x022fea0003c00000 */
.L_x_19:
[----:B------:R-:W-:-:S06]  /*1870*/  ULOP3.LUT UR4, UR40, 0x1, URZ, 0xfc, !UPT ;  /* 0x0000000128047892 */ /* 0x000fcc000f8efc3f */
[----:B0-----:R-:W-:-:S05]  /*1880*/  IMAD.U32 R0, RZ, RZ, UR4 ;  /* 0x00000004ff007e24 */ /* 0x001fca000f8e00ff */
[----:B------:R-:W-:-:S13]  /*1890*/  ISETP.NE.AND P0, PT, R0, 0x3, PT ;  /* 0x000000030000780c */ /* 0x000fda0003f05270 */
[----:B------:R-:W-:Y:S05]  /*18a0*/  @!P0 BRA `(.L_x_20) ;  /* 0x0000000000048947 */ /* 0x000fea0003800000 */
[----:B------:R-:W-:Y:S01]  /*18b0*/  BPT.TRAP 0x1 ;  /* 0x000000040000795c */ /* 0x000fe20000300000 */
.L_x_20:
[----:B------:R-:W-:Y:S02]  /*18c0*/  IMAD.U32 R3, RZ, RZ, UR44 ;  /* 0x0000002cff037e24 */ /* 0x000fe4000f8e00ff */
[----:B------:R-:W-:-:S03]  /*18d0*/  IMAD.U32 R0, RZ, RZ, UR47 ;  /* 0x0000002fff007e24 */ /* 0x000fc6000f8e00ff */
[----:B------:R-:W-:Y:S02]  /*18e0*/  LEA R3, R3, UR43, 0x3 ;  /* 0x0000002b03037c11 */ /* 0x000fe4000f8e18ff */
[----:B------:R-:W-:-:S04]  /*18f0*/  SHF.L.U32 R0, R0, 0x1f, RZ ;  /* 0x0000001f00007819 */ /* 0x000fc800000006ff */
[----:B------:R0:W1:Y:S01]  /*1900*/  SYNCS.PHASECHK.TRANS64.TRYWAIT P1, [R3+URZ], R0 ;  /* 0x00000000030075a7 */ /* 0x000062000802017f */
[----:B------:R-:W-:Y:S05]  /*1910*/  @!P0 BRA `(.L_x_21) ;  /* 0x0000000000048947 */ /* 0x000fea0003800000 */
[----:B------:R-:W-:Y:S01]  /*1920*/  BPT.TRAP 0x1 ;  /* 0x000000040000795c */ /* 0x000fe20000300000 */
.L_x_21:
[----:B------:R-:W-:-:S05]  /*1930*/  IMAD.U32 R4, RZ, RZ, UR46 ;  /* 0x0000002eff047e24 */ /* 0x000fca000f8e00ff */
[----:B------:R-:W-:Y:S01]  /*1940*/  ISETP.GE.AND P2, PT, R4, 0x1, PT ;  /* 0x000000010400780c */ /* 0x000fe20003f46270 */
[----:B-1----:R-:W-:-:S12]  /*1950*/  @P1 BRA `(.L_x_22) ;  /* 0x0000000000081947 */ /* 0x002fd80003800000 */
[----:B------:R-:W1:Y:S02]  /*1960*/  SYNCS.PHASECHK.TRANS64.TRYWAIT P1, [R3+URZ], R0 ;  /* 0x00000000030075a7 */ /* 0x000e64000802017f */
[----:B-1----:R-:W-:Y:S05]  /*1970*/  @!P1 BRA `(.L_x_23) ;  /* 0x0000008400349947 */ /* 0x002fea0003800000 */
.L_x_22:
[----:B------:R-:W-:Y:S05]  /*1980*/  WARPSYNC.ALL ;  /* 0x0000000000007948 */ /* 0x000fea0003800000 */
[----:B------:R-:W-:Y:S01]  /*1990*/  UIADD3 UR4, UR43, 0x180, URZ ;  /* 0x000001802b047890 */ /* 0x000fe2000fffe03f */
[----:B------:R-:W-:Y:S01]  /*19a0*/  WARPGROUP.ARRIVE ;  /* 0x00000000000079c5 */ /* 0x000fe20000000000 */
[----:B------:R-:W-:Y:S02]  /*19b0*/  UIADD3 UR5, UR43, 0x8180, URZ ;  /* 0x000081802b057890 */ /* 0x000fe4000fffe03f */
[----:B------:R-:W-:Y:S02]  /*19c0*/  USHF.R.U32.HI UR4, URZ, 0x4, UR4 ;  /* 0x000000043f047899 */ /* 0x000fe40008011604 */
[----:B------:R-:W-:-:S02]  /*19d0*/  USHF.R.U32.HI UR5, URZ, 0x4, UR5 ;  /* 0x000000043f057899 */ /* 0x000fc40008011605 */
[----:B------:R-:W-:Y:S02]  /*19e0*/  ULOP3.LUT UR4, UR4, 0x3fff, URZ, 0xc0, !UPT ;  /* 0x00003fff04047892 */ /* 0x000fe4000f8ec03f */
[----:B------:R-:W-:Y:S02]  /*19f0*/  ULOP3.LUT UR5, UR5, 0x3fff, URZ, 0xc0, !UPT ;  /* 0x00003fff05057892 */ /* 0x000fe4000f8ec03f */
[----:B------:R-:W-:Y:S02]  /*1a00*/  ULOP3.LUT UR8, UR4, 0x10000, URZ, 0xfc, !UPT ;  /* 0x0001000004087892 */ /* 0x000fe4000f8efc3f */
[----:B------:R-:W-:Y:S02]  /*1a10*/  ULOP3.LUT UR9, UR5, 0x10000, URZ, 0xfc, !UPT ;  /* 0x0001000005097892 */ /* 0x000fe4000f8efc3f */
[----:B------:R-:W-:Y:S02]  /*1a20*/  ULEA UR10, UR44, UR8, 0x9 ;  /* 0x000000082c0a7291 */ /* 0x000fe4000f8e483f */
[----:B------:R-:W-:Y:S01]  /*1a30*/  ULEA UR11, UR44, UR9, 0xb ;  /* 0x000000092c0b7291 */ /* 0x000fe2000f8e583f */
[----:B------:R-:W-:Y:S01]  /*1a40*/  UMOV UR5, 0x40000040 ;  /* 0x4000004000057882 */ /* 0x000fe20000000000 */
[----:B------:R-:W-:-:S03]  /*1a50*/  UMOV UR7, 0x40000040 ;  /* 0x4000004000077882 */ /* 0x000fc60000000000 */
[----:B------:R-:W-:Y:S02]  /*1a60*/  UMOV UR4, UR10 ;  /* 0x0000000a00047c82 */ /* 0x000fe40008000000 */
[----:B------:R-:W-:Y:S02]  /*1a70*/  UMOV UR6, UR11 ;  /* 0x0000000b00067c82 */ /* 0x000fe40008000000 */
[----:B------:R-:W-:Y:S01]  /*1a80*/  IGMMA.64x256x32.S8.S8 R24, gdesc[UR4], RZ, !UPT, gsb0 ;  /* 0x06600000041879f1 */ /* 0x000fe2000c0410ff */
[----:B------:R-:W-:Y:S02]  /*1a90*/  UIADD3 UR4, UR10, 0x2, URZ ;  /* 0x000000020a047890 */ /* 0x000fe4000fffe03f */
[----:B------:R-:W-:Y:S01]  /*1aa0*/  UIADD3 UR6, UR11, 0x2, URZ ;  /* 0x000000020b067890 */ /* 0x000fe2000fffe03f */
[----:B------:R-:W-:Y:S01]  /*1ab0*/  UMOV UR5, 0x40000040 ;  /* 0x4000004000057882 */ /* 0x000fe20000000000 */
[----:B------:R-:W-:Y:S01]  /*1ac0*/  UMOV UR7, 0x40000040 ;  /* 0x4000004000077882 */ /* 0x000fe20000000000 */
[----:B------:R-:W-:-:S02]  /*1ad0*/  WARPGROUP.DEPBAR.LE gsb0, 0x0 ;  /* 0x00008000000079c5 */ /* 0x000fc40000010000 */
[----:B------:R-:W-:-:S06]  /*1ae0*/  WARPGROUP.ARRIVE ;  /* 0x00000000000079c5 */ /* 0x000fcc0000000000 */
[----:B------:R-:W-:Y:S01]  /*1af0*/  IGMMA.64x256x32.S8.S8 R24, gdesc[UR4], R24, gsb0 ;  /* 0x06600000041879f1 */ /* 0x000fe20008041018 */
[----:B------:R-:W-:Y:S02]  /*1b00*/  UIADD3 UR4, UR10, 0x4, URZ ;  /* 0x000000040a047890 */ /* 0x000fe4000fffe03f */
[----:B------:R-:W-:Y:S01]  /*1b10*/  UIADD3 UR6, UR11, 0x4, URZ ;  /* 0x000000040b067890 */ /* 0x000fe2000fffe03f */
[----:B------:R-:W-:Y:S01]  /*1b20*/  UMOV UR5, 0x40000040 ;  /* 0x4000004000057882 */ /* 0x000fe20000000000 */
[----:B------:R-:W-:Y:S01]  /*1b30*/  UMOV UR7, 0x40000040 ;  /* 0x4000004000077882 */ /* 0x000fe20000000000 */
[----:B------:R-:W-:Y:S02]  /*1b40*/  WARPGROUP.DEPBAR.LE gsb0, 0x0 ;  /* 0x00008000000079c5 */ /* 0x000fe40000010000 */
        /* <DEDUP_REMOVED lines=8> */
[----:B------:R-:W-:Y:S03]  /*1bd0*/  IGMMA.64x256x32.S8.S8 R24, gdesc[UR4], R24, gsb0 ;  /* 0x06600000041879f1 */ /* 0x000fe60008041018 */
[----:B------:R-:W-:Y:S02]  /*1be0*/  WARPGROUP.DEPBAR.LE gsb0, 0x0 ;  /* 0x00008000000079c5 */ /* 0x000fe40000010000 */
[----:B------:R-:W-:Y:S05]  /*1bf0*/  @!P2 BRA `(.L_x_24) ;  /* 0x000000040018a947 */ /* 0x000fea0003800000 */
[----:B------:R-:W-:Y:S01]  /*1c00*/  UIADD3 UR4, UR44, 0x1, URZ ;  /* 0x000000012c047890 */ /* 0x000fe2000fffe03f */
[----:B01----:R-:W-:Y:S02]  /*1c10*/  IMAD.U32 R0, RZ, RZ, UR46 ;  /* 0x0000002eff007e24 */ /* 0x003fe4000f8e00ff */
[----:B------:R-:W-:Y:S01]  /*1c20*/  IMAD.U32 R3, RZ, RZ, UR44 ;  /* 0x0000002cff037e24 */ /* 0x000fe2000f8e00ff */
[----:B------:R-:W-:-:S04]  /*1c30*/  UISETP.NE.AND UP0, UPT, UR4, 0x4, UPT ;  /* 0x000000040400788c */ /* 0x000fc8000bf05270 */
[----:B------:R-:W-:Y:S02]  /*1c40*/  USEL UR5, URZ, 0x1, UP0 ;  /* 0x000000013f057887 */ /* 0x000fe40008000000 */
[----:B------:R-:W-:Y:S02]  /*1c50*/  USEL UR10, UR4, URZ, UP0 ;  /* 0x0000003f040a7287 */ /* 0x000fe40008000000 */
[----:B------:R-:W-:-:S06]  /*1c60*/  ULOP3.LUT UR5, UR47, UR5, URZ, 0x3c, !UPT ;  /* 0x000000052f057292 */ /* 0x000fcc000f8e3c3f */
[----:B------:R-:W-:-:S07]  /*1c70*/  IMAD.U32 R6, RZ, RZ, UR5 ;  /* 0x00000005ff067e24 */ /* 0x000fce000f8e00ff */
.L_x_31:
[----:B------:R-:W-:Y:S05]  /*1c80*/  @!P0 BRA `(.L_x_25) ;  /* 0x0000000000048947 */ /* 0x000fea0003800000 */
[----:B------:R-:W-:Y:S01]  /*1c90*/  BPT.TRAP 0x1 ;  /* 0x000000040000795c */ /* 0x000fe20000300000 */
.L_x_25:
[----:B------:R-:W-:Y:S01]  /*1ca0*/  ULEA UR4, UR10, UR43, 0x3 ;  /* 0x0000002b0a047291 */ /* 0x000fe2000f8e183f */
[----:B------:R-:W-:-:S08]  /*1cb0*/  SHF.L.U32 R4, R6, 0x1f, RZ ;  /* 0x0000001f06047819 */ /* 0x000fd000000006ff */
[----:B------:R0:W1:Y:S01]  /*1cc0*/  SYNCS.PHASECHK.TRANS64.TRYWAIT P1, [UR4], R4 ;  /* 0x00000004ff0075a7 */ /* 0x0000620008020144 */
[----:B------:R-:W-:Y:S05]  /*1cd0*/  @!P0 BRA `(.L_x_26) ;  /* 0x0000000000048947 */ /* 0x000fea0003800000 */
[----:B------:R-:W-:Y:S01]  /*1ce0*/  BPT.TRAP 0x1 ;  /* 0x000000040000795c */ /* 0x000fe20000300000 */
.L_x_26:
[----:B-1----:R-:W-:Y:S05]  /*1cf0*/  @P1 BRA `(.L_x_27) ;  /* 0x0000000000081947 */ /* 0x002fea0003800000 */
[----:B------:R-:W1:Y:S02]  /*1d00*/  SYNCS.PHASECHK.TRANS64.TRYWAIT P1, [UR4], R4 ;  /* 0x00000004ff0075a7 */ /* 0x000e640008020144 */
[----:B-1----:R-:W-:Y:S05]  /*1d10*/  @!P1 BRA `(.L_x_28) ;  /* 0x0000008000609947 */ /* 0x002fea0003800000 */
.L_x_27:
[----:B------:R-:W-:Y:S01]  /*1d20*/  ULEA UR11, UR10, UR8, 0x9 ;  /* 0x000000080a0b7291 */ /* 0x000fe2000f8e483f */
[----:B------:R-:W-:Y:S01]  /*1d30*/  WARPGROUP.ARRIVE ;  /* 0x00000000000079c5 */ /* 0x000fe20000000000 */
[----:B------:R-:W-:Y:S01]  /*1d40*/  ULEA UR12, UR10, UR9, 0xb ;  /* 0x000000090a0c7291 */ /* 0x000fe2000f8e583f */
[----:B------:R-:W-:Y:S01]  /*1d50*/  UMOV UR5, 0x40000040 ;  /* 0x4000004000057882 */ /* 0x000fe20000000000 */
[----:B------:R-:W-:-:S03]  /*1d60*/  UMOV UR7, 0x40000040 ;  /* 0x4000004000077882 */ /* 0x000fc60000000000 */
[----:B------:R-:W-:Y:S02]  /*1d70*/  UMOV UR4, UR11 ;  /* 0x0000000b00047c82 */ /* 0x000fe40008000000 */
[----:B------:R-:W-:Y:S02]  /*1d80*/  UMOV UR6, UR12 ;  /* 0x0000000c00067c82 */ /* 0x000fe40008000000 */
[----:B------:R-:W-:Y:S01]  /*1d90*/  IGMMA.64x256x32.S8.S8 R24, gdesc[UR4], R24, gsb0 ;  /* 0x06600000041879f1 */ /* 0x000fe20008041018 */
        /* <DEDUP_REMOVED lines=23> */
[----:B------:R-:W-:Y:S01]  /*1f10*/  BPT.TRAP 0x1 ;  /* 0x000000040000795c */ /* 0x000fe20000300000 */
.L_x_29:
[----:B------:R-:W-:Y:S01]  /*1f20*/  ISETP.NE.AND P1, PT, R158, RZ, PT ;  /* 0x000000ff9e00720c */ /* 0x000fe20003f25270 */
[----:B------:R-:W-:-:S12]  /*1f30*/  UISETP.GT.U32.AND UP0, UPT, UR40, 0x1, UPT ;  /* 0x000000012800788c */ /* 0x000fd8000bf04070 */
[----:B01----:R-:W-:-:S05]  /*1f40*/  @P1 LEA R4, R3, UR43, 0x3 ;  /* 0x0000002b03041c11 */ /* 0x003fca000f8e18ff */
[----:B------:R-:W-:-:S05]  /*1f50*/  @P1 VIADD R5, R4, 0x20 ;  /* 0x0000002004051836 */ /* 0x000fca0000000000 */
[----:B------:R-:W-:-:S04]  /*1f60*/  @P1 PRMT R5, R152, 0x654, R5 ;  /* 0x0000065498051816 */ /* 0x000fc80000000005 */
[----:B------:R0:W-:Y:S01]  /*1f70*/  @P1 SYNCS.ARRIVE.TRANS64.RED.A1T0 RZ, [R5+URZ], RZ ;  /* 0x000000ff05ff19a7 */ /* 0x0001e2000810043f */
[----:B------:R-:W-:-:S13]  /*1f80*/  PLOP3.LUT P1, PT, PT, PT, UP0, 0x80, 0x0 ;  /* 0x000000000000781c */ /* 0x000fda0003f2f008 */
[----:B0-----:R-:W-:Y:S05]  /*1f90*/  @P1 BRA `(.L_x_30) ;  /* 0x0000000000041947 */ /* 0x001fea0003800000 */
[----:B------:R-:W-:Y:S01]  /*1fa0*/  BPT.TRAP 0x1 ;  /* 0x000000040000795c */ /* 0x000fe20000300000 */
.L_x_30:
[----:B------:R-:W-:Y:S01]  /*1fb0*/  UIADD3 UR10, UR10, 0x1, URZ ;  /* 0x000000010a0a7890 */ /* 0x000fe2000fffe03f */
[C---:B------:R-:W-:Y:S01]  /*1fc0*/  ISETP.GT.AND P2, PT, R0.reuse, 0x1, PT ;  /* 0x000000010000780c */ /* 0x040fe20003f44270 */
[----:B------:R-:W-:Y:S02]  /*1fd0*/  VIADD R3, R3, 0x1 ;  /* 0x0000000103037836 */ /* 0x000fe40000000000 */
[----:B------:R-:W-:Y:S01]  /*1fe0*/  UISETP.NE.AND UP0, UPT, UR10, 0x4, UPT ;  /* 0x000000040a00788c */ /* 0x000fe2000bf05270 */
[----:B------:R-:W-:Y:S02]  /*1ff0*/  VIADD R0, R0, 0xffffffff ;  /* 0xffffffff00007836 */ /* 0x000fe40000000000 */
[C---:B------:R-:W-:Y:S01]  /*2000*/  ISETP.NE.AND P1, PT, R3.reuse, 0x4, PT ;  /* 0x000000040300780c */ /* 0x040fe20003f25270 */
[----:B------:R-:W-:Y:S02]  /*2010*/  USEL UR4, URZ, 0x1, UP0 ;  /* 0x000000013f047887 */ /* 0x000fe40008000000 */
[----:B------:R-:W-:Y:S01]  /*2020*/  USEL UR10, UR10, URZ, UP0 ;  /* 0x0000003f0a0a7287 */ /* 0x000fe20008000000 */
[----:B------:R-:W-:-:S03]  /*2030*/  SEL R3, R3, RZ, P1 ;  /* 0x000000ff03037207 */ /* 0x000fc60000800000 */
[----:B------:R-:W-:Y:S01]  /*2040*/  LOP3.LUT R6, R6, UR4, RZ, 0x3c, !PT ;  /* 0x0000000406067c12 */ /* 0x000fe2000f8e3cff */
[----:B------:R-:W-:Y:S07]  /*2050*/  @P2 BRA `(.L_x_31) ;  /* 0xfffffffc00082947 */ /* 0x000fee000383ffff */
.L_x_24:
[----:B01----:R-:W0:Y:S01]  /*2060*/  LDC R0, c[0x0][0x28c] ;  /* 0x0000a300ff007b82 */ /* 0x003e220000000800 */
[----:B------:R1:W-:Y:S01]  /*2070*/  SYNCS.ARRIVE.TRANS64.A1T0 RZ, [R157+UR50], RZ ;  /* 0x000000ff9dff79a7 */ /* 0x0003e20008100032 */
[----:B0-----:R-:W-:-:S13]  /*2080*/  ISETP.GE.AND P1, PT, R0, 0x1, PT ;  /* 0x000000010000780c */ /* 0x001fda0003f26270 */
[----:B-1----:R-:W-:Y:S05]  /*2090*/  @!P1 BRA `(.L_x_32) ;  /* 0x0000000000409947 */ /* 0x002fea0003800000 */
[----:B------:R-:W-:Y:S05]  /*20a0*/  @!P0 BRA `(.L_x_33) ;  /* 0x0000000000048947 */ /* 0x000fea0003800000 */
[----:B------:R-:W-:Y:S01]  /*20b0*/  BPT.TRAP 0x1 ;  /* 0x000000040000795c */ /* 0x000fe20000300000 */
.L_x_33:
[----:B------:R-:W-:Y:S01]  /*20c0*/  ISETP.NE.AND P0, PT, R158, RZ, PT ;  /* 0x000000ff9e00720c */ /* 0x000fe20003f05270 */
[----:B------:R-:W-:-:S12]  /*20d0*/  IMAD.U32 R3, RZ, RZ, UR43 ;  /* 0x0000002bff037e24 */ /* 0x000fd8000f8e00ff */
[----:B------:R-:W-:-:S05]  /*20e0*/  VOTEU.ANY UP0, P0 ;  /* 0x00000000003f7886 */ /* 0x000fca0000000100 */
[----:B------:R-:W-:Y:S02]  /*20f0*/  @UP0 UIADD3 UR4, UR46, UR44, URZ ;  /* 0x0000002c2e040290 */ /* 0x000fe4000fffe03f */
[----:B------:R-:W-:-:S04]  /*2100*/  UISETP.GT.U32.AND UP0, UPT, UR40, 0x1, UPT ;  /* 0x000000012800788c */ /* 0x000fc8000bf04070 */
[----:B------:R-:W-:-:S04]  /*2110*/  IMAD.U32 R0, RZ, RZ, UR4 ;  /* 0x00000004ff007e24 */ /* 0x000fc8000f8e00ff */
[----:B------:R-:W-:-:S05]  /*2120*/  @P0 IMAD.SHL.U32 R0, R0, 0x8, RZ ;  /* 0x0000000800000824 */ /* 0x000fca00078e00ff */
[----:B------:R-:W-:-:S04]  /*2130*/  @P0 LOP3.LUT R0, R0, 0x18, RZ, 0xc0, !PT ;  /* 0x0000001800000812 */ /* 0x000fc800078ec0ff */
[----:B------:R-:W-:-:S04]  /*2140*/  @P0 IADD3 R3, R3, 0x20, R0 ;  /* 0x0000002003030810 */ /* 0x000fc80007ffe000 */
[----:B------:R-:W-:-:S04]  /*2150*/  @P0 PRMT R3, R152, 0x654, R3 ;  /* 0x0000065498030816 */ /* 0x000fc80000000003 */
[----:B------:R0:W-:Y:S01]  /*2160*/  @P0 SYNCS.ARRIVE.TRANS64.RED.A1T0 RZ, [R3+URZ], RZ ;  /* 0x000000ff03ff09a7 */ /* 0x0001e2000810043f */
[----:B------:R-:W-:-:S13]  /*2170*/  PLOP3.LUT P0, PT, PT, PT, UP0, 0x80, 0x0 ;  /* 0x000000000000781c */ /* 0x000fda0003f0f008 */
[----:B0-----:R-:W-:Y:S05]  /*2180*/  @P0 BRA `(.L_x_32) ;  /* 0x0000000000040947 */ /* 0x001fea0003800000 */
[----:B------:R-:W-:Y:S01]  /*2190*/  BPT.TRAP 0x1 ;  /* 0x000000040000795c */ /* 0x000fe20000300000 */
.L_x_32:
[----:B------:R-:W-:Y:S01]  /*21a0*/  SHF.L.U32 R0, R163, 0x1f, RZ ;  /* 0x0000001fa3007819 */ /* 0x000fe200000006ff */
[----:B------:R-:W-:Y:S01]  /*21b0*/  UIADD3 UR44, UR49, UR44, URZ ;  /* 0x0000002c312c7290 */ /* 0x000fe2000fffe03f */
[----:B------:R-:W0:Y:S01]  /*21c0*/  LDC R14, c[0x0][0x288] ;  /* 0x0000a200ff0e7b82 */ /* 0x000e220000000800 */
[----:B------:R-:W-:Y:S02]  /*21d0*/  IMAD.SHL.U32 R8, R153, 0x2, RZ ;  /* 0x0000000299087824 */ /* 0x000fe400078e00ff */
[----:B------:R-:W-:Y:S02]  /*21e0*/  USHF.R.U32.HI UR4, URZ, 0x2, UR44 ;  /* 0x000000023f047899 */ /* 0x000fe4000801162c */
[----:B------:R-:W-:Y:S01]  /*21f0*/  UISETP.GT.U32.AND UP0, UPT, UR44, 0x3, UPT ;  /* 0x000000032c00788c */ /* 0x000fe2000bf04070 */
[----:B------:R-:W-:Y:S01]  /*2200*/  SHF.R.S32.HI R9, RZ, 0x1f, R8 ;  /* 0x0000001fff097819 */ /* 0x000fe20000011408 */
[----:B------:R-:W-:Y:S01]  /*2210*/  ULOP3.LUT UR4, UR4, 0x1, URZ, 0xc0, !UPT ;  /* 0x0000000104047892 */ /* 0x000fe2000f8ec03f */
[----:B------:R-:W1:Y:S01]  /*2220*/  SYNCS.PHASECHK.TRANS64.TRYWAIT P0, [R156+UR45+0x10], R0 ;  /* 0x000010009c0075a7 */ /* 0x000e62000800016d */
[----:B------:R-:W-:-:S02]  /*2230*/  UISETP.LT.U32.AND UP0, UPT, UR49, 0x4, UP0 ;  /* 0x000000043100788c */ /* 0x000fc40008701070 */
[----:B------:R-:W-:Y:S02]  /*2240*/  UISETP.NE.U32.AND UP1, UPT, UR4, 0x1, UPT ;  /* 0x000000010400788c */ /* 0x000fe4000bf25070 */
[----:B------:R-:W-:Y:S02]  /*2250*/  USEL UR5, URZ, 0x1, !UP0 ;  /* 0x000000013f057887 */ /* 0x000fe4000c000000 */
[----:B------:R-:W-:Y:S02]  /*2260*/  UISETP.GT.U32.AND UP1, UPT, UR49, 0x3, !UP1 ;  /* 0x000000033100788c */ /* 0x000fe4000cf24070 */
[----:B------:R-:W-:Y:S02]  /*2270*/  ULOP3.LUT UR44, UR44, 0x3, URZ, 0xc0, !UPT ;  /* 0x000000032c2c7892 */ /* 0x000fe4000f8ec03f */
[----:B------:R-:W-:-:S04]  /*2280*/  USEL UR4, URZ, 0x1, !UP1 ;  /* 0x000000013f047887 */ /* 0x000fc8000c800000 */
[----:B------:R-:W-:Y:S01]  /*2290*/  ULOP3.LUT UR47, UR4, UR47, UR5, 0x96, !UPT ;  /* 0x0000002f042f7292 */ /* 0x000fe2000f8e9605 */
[----:B01----:R-:W-:Y:S11]  /*22a0*/  @!P0 BRA `(.L_x_34) ;  /* 0x0000007c00148947 */ /* 0x003ff60003800000 */
.L_x_320:
[----:B0-----:R-:W-:Y:S01]  /*22b0*/  IMAD.SHL.U32 R0, R19, 0x40, RZ ;  /* 0x0000004013007824 */ /* 0x001fe200078e00ff */
[----:B------:R-:W-:Y:S01]  /*22c0*/  ULDC UR6, c[0x0][0x284] ;  /* 0x0000a10000067ab9 */ /* 0x000fe20000000800 */
[----:B------:R-:W-:Y:S01]  /*22d0*/  IMAD.SHL.U32 R15, R18, 0x100, RZ ;  /* 0x00000100120f7824 */ /* 0x000fe200078e00ff */
[----:B------:R-:W-:Y:S01]  /*22e0*/  SHF.R.S32.HI R165, RZ, 0x1f, R2 ;  /* 0x0000001fffa57819 */ /* 0x000fe20000011402 */
[----:B------:R-:W-:Y:S01]  /*22f0*/  ULDC.64 UR4, c[0x0][0x5d0] ;  /* 0x0001740000047ab9 */ /* 0x000fe20000000a00 */
[----:B------:R-:W-:Y:S01]  /*2300*/  ISETP.GE.AND P0, PT, R0, UR6, PT ;  /* 0x0000000600007c0c */ /* 0x000fe2000bf06270 */
[----:B------:R-:W-:Y:S01]  /*2310*/  IMAD.WIDE.U32 R4, R2, UR4, R8 ;  /* 0x0000000402047c25 */ /* 0x000fe2000f8e0008 */
[----:B------:R-:W-:Y:S02]  /*2320*/  SHF.R.S32.HI R164, RZ, 0x1f, R15 ;  /* 0x0000001fffa47819 */ /* 0x000fe4000001140f */
[----:B------:R-:W-:Y:S01]  /*2330*/  ISETP.GE.OR P0, PT, R15, R14, P0 ;  /* 0x0000000e0f00720c */ /* 0x000fe20000706670 */
[----:B------:R-:W-:Y:S01]  /*2340*/  IMAD R3, R165, UR4, RZ ;  /* 0x00000004a5037c24 */ /* 0x000fe2000f8e02ff */
[----:B------:R-:W-:-:S03]  /*2350*/  IADD3 R4, P1, R15, R4, RZ ;  /* 0x000000040f047210 */ /* 0x000fc60007f3e0ff */
[----:B------:R-:W-:-:S05]  /*2360*/  IMAD R3, R2, UR5, R3 ;  /* 0x0000000502037c24 */ /* 0x000fca000f8e0203 */
[----:B------:R-:W-:-:S03]  /*2370*/  IADD3.X R5, R164, R5, R3, P1, !PT ;  /* 0x00000005a4057210 */ /* 0x000fc60000ffe403 */
[----:B------:R-:W-:Y:S05]  /*2380*/  @P0 BRA `(.L_x_35) ;  /* 0x0000006000b00947 */ /* 0x000fea0003800000 */
[----:B------:R-:W0:Y:S01]  /*2390*/  LDC.64 R12, c[0x0][0x5c8] ;  /* 0x00017200ff0c7b82 */ /* 0x000e220000000a00 */
[----:B------:R-:W-:Y:S01]  /*23a0*/  IMAD.WIDE R10, R19, 0x40, R154 ;  /* 0x00000040130a7825 */ /* 0x000fe200078e029a */
[----:B------:R-:W-:Y:S01]  /*23b0*/  ULDC.64 UR4, c[0x0][0x5c0] ;  /* 0x0001700000047ab9 */ /* 0x000fe20000000a00 */
[----:B------:R-:W-:Y:S02]  /*23c0*/  BSSY B0, `(.L_x_35) ;  /* 0x0000628000007945 */ /* 0x000fe40003800000 */
[-C--:B0-----:R-:W-:Y:S02]  /*23d0*/  IMAD R3, R11, R12.reuse, RZ ;  /* 0x0000000c0b037224 */ /* 0x081fe400078e02ff */
[----:B------:R-:W-:-:S04]  /*23e0*/  IMAD.WIDE.U32 R4, R10, R12, R4 ;  /* 0x0000000c0a047225 */ /* 0x000fc800078e0004 */
[----:B------:R-:W-:Y:S01]  /*23f0*/  IMAD R3, R10, R13, R3 ;  /* 0x0000000d0a037224 */ /* 0x000fe200078e0203 */
[----:B------:R-:W-:-:S03]  /*2400*/  IADD3 R4, P0, R4, UR4, RZ ;  /* 0x0000000404047c10 */ /* 0x000fc6000ff1e0ff */
[----:B------:R-:W-:Y:S01]  /*2410*/  IMAD.IADD R3, R5, 0x1, R3 ;  /* 0x0000000105037824 */ /* 0x000fe200078e0203 */
[----:B------:R-:W-:-:S04]  /*2420*/  LEA R6, P1, R12, R4, 0x3 ;  /* 0x000000040c067211 */ /* 0x000fc800078218ff */
[----:B------:R-:W-:Y:S01]  /*2430*/  IADD3.X R5, R3, UR5, RZ, P0, !PT ;  /* 0x0000000503057c10 */ /* 0x000fe200087fe4ff */
[----:B------:R-:W-:Y:S01]  /*2440*/  IMAD R3, R153, -0x2, R14 ;  /* 0xfffffffe99037824 */ /* 0x000fe200078e020e */
[----:B-----5:R-:W-:Y:S01]  /*2450*/  ISETP.NE.AND P0, PT, R22, RZ, PT ;  /* 0x000000ff1600720c */ /* 0x020fe20003f05270 */
[----:B------:R-:W-:Y:S01]  /*2460*/  IMAD.IADD R14, R161, 0x1, -R0 ;  /* 0x00000001a10e7824 */ /* 0x000fe200078e0a00 */
[----:B------:R-:W-:Y:S01]  /*2470*/  LEA.HI.X R7, R12, R5, R13, 0x3, P1 ;  /* 0x000000050c077211 */ /* 0x000fe200008f1c0d */
[----:B------:R-:W-:-:S10]  /*2480*/  IMAD.IADD R0, R3, 0x1, -R15 ;  /* 0x0000000103007824 */ /* 0x000fd400078e0a0f */
[----:B------:R-:W-:Y:S05]  /*2490*/  @!P0 BRA `(.L_x_36) ;  /* 0x0000004800608947 */ /* 0x000fea0003800000 */
[----:B------:R-:W0:Y:S01]  /*24a0*/  LDC.64 R18, c[0x0][0x5b0] ;  /* 0x00016c00ff127b82 */ /* 0x000e220000000a00 */
[----:B------:R-:W-:Y:S01]  /*24b0*/  ULDC.64 UR4, c[0x0][0x5b8] ;  /* 0x00016e0000047ab9 */ /* 0x000fe20000000a00 */
[----:B------:R-:W-:Y:S01]  /*24c0*/  ISETP.GE.AND P1, PT, R14, 0x1, PT ;  /* 0x000000010e00780c */ /* 0x000fe20003f26270 */
[----:B------:R-:W-:Y:S01]  /*24d0*/  IMAD.WIDE.U32 R8, R2, UR4, R8 ;  /* 0x0000000402087c25 */ /* 0x000fe2000f8e0008 */
[----:B------:R-:W-:Y:S02]  /*24e0*/  BSSY B1, `(.L_x_37) ;  /* 0x000000e000017945 */ /* 0x000fe40003800000 */
[----:B------:R-:W-:Y:S01]  /*24f0*/  ISETP.LT.OR P5, PT, R0, 0x1, !P1 ;  /* 0x000000010000780c */ /* 0x000fe20004fa1670 */
[----:B------:R-:W-:Y:S01]  /*2500*/  IMAD R3, R165, UR4, RZ ;  /* 0x00000004a5037c24 */ /* 0x000fe2000f8e02ff */
[----:B------:R-:W1:Y:S01]  /*2510*/  LDC.64 R20, c[0x0][0x5a8] ;  /* 0x00016a00ff147b82 */ /* 0x000e620000000a00 */
[----:B------:R-:W-:Y:S02]  /*2520*/  IADD3 R12, P0, R15, R8, RZ ;  /* 0x000000080f0c7210 */ /* 0x000fe40007f1e0ff */
[----:B------:R-:W-:-:S05]  /*2530*/  IMAD R3, R2, UR5, R3 ;  /* 0x0000000502037c24 */ /* 0x000fca000f8e0203 */
[----:B------:R-:W-:Y:S01]  /*2540*/  IADD3.X R13, R164, R9, R3, P0, !PT ;  /* 0x00000009a40d7210 */ /* 0x000fe200007fe403 */
[-C--:B0-----:R-:W-:Y:S02]  /*2550*/  IMAD R8, R11, R18.reuse, RZ ;  /* 0x000000120b087224 */ /* 0x081fe400078e02ff */
[----:B------:R-:W-:-:S04]  /*2560*/  IMAD.WIDE.U32 R2, R10, R18, R12 ;  /* 0x000000120a027225 */ /* 0x000fc800078e000c */
[----:B------:R-:W-:Y:S01]  /*2570*/  IMAD R15, R10, R19, R8 ;  /* 0x000000130a0f7224 */ /* 0x000fe200078e0208 */
[----:B-1----:R-:W-:-:S04]  /*2580*/  IADD3 R2, P0, R2, R20, RZ ;  /* 0x0000001402027210 */ /* 0x002fc80007f1e0ff */
[----:B------:R-:W-:Y:S01]  /*2590*/  IADD3.X R3, R21, R3, R15, P0, !PT ;  /* 0x0000000315037210 */ /* 0x000fe200007fe40f */
[----:B------:R-:W-:Y:S08]  /*25a0*/  @P5 BRA `(.L_x_38) ;  /* 0x0000000000045947 */ /* 0x000ff00003800000 */
[----:B------:R0:W5:Y:S02]  /*25b0*/  LDG.E.U8 R162, desc[UR38][R2.64] ;  /* 0x0000002602a27981 */ /* 0x000164000c1e1100 */
.L_x_38:
[----:B------:R-:W-:Y:S05]  /*25c0*/  BSYNC B1 ;  /* 0x0000000000017941 */ /* 0x000fea0003800000 */
.L_x_37:
[----:B-----5:R-:W-:Y:S01]  /*25d0*/  LOP3.LUT R11, R162, 0xffff, RZ, 0xc0, !PT ;  /* 0x0000ffffa20b7812 */ /* 0x020fe200078ec0ff */
[C---:B------:R-:W-:Y:S01]  /*25e0*/  IMAD.SHL.U32 R8, R18.reuse, 0x8, RZ ;  /* 0x0000000812087824 */ /* 0x040fe200078e00ff */
[----:B------:R-:W-:Y:S01]  /*25f0*/  SHF.L.U64.HI R9, R18, 0x3, R19 ;  /* 0x0000000312097819 */ /* 0x000fe20000010213 */
[----:B------:R-:W-:Y:S01]  /*2600*/  BSSY B1, `(.L_x_39) ;  /* 0x000000e000017945 */ /* 0x000fe20003800000 */
[----:B------:R-:W-:Y:S02]  /*2610*/  PRMT R11, R11, 0x8880, RZ ;  /* 0x000088800b0b7816 */ /* 0x000fe400000000ff */
[----:B------:R-:W-:Y:S01]  /*2620*/  ISETP.LT.OR P2, PT, R0, 0x2, !P1 ;  /* 0x000000020000780c */ /* 0x000fe20004f41670 */
[----:B------:R-:W-:Y:S01]  /*2630*/  IMAD.WIDE.U32 R8, R10, R18, R8 ;  /* 0x000000120a087225 */ /* 0x000fe200078e0008 */
[----:B------:R-:W-:-:S03]  /*2640*/  ISETP.GE.AND P0, PT, R14, 0x9, PT ;  /* 0x000000090e00780c */ /* 0x000fc60003f06270 */
[----:B------:R-:W-:Y:S01]  /*2650*/  IMAD R10, R11, R22, RZ ;  /* 0x000000160b0a7224 */ /* 0x000fe200078e02ff */
[----:B------:R-:W-:Y:S01]  /*2660*/  IADD3 R8, P3, P4, R12, R20, R8 ;  /* 0x000000140c087210 */ /* 0x000fe20007c7e008 */
[----:B------:R-:W-:Y:S02]  /*2670*/  IMAD.IADD R14, R15, 0x1, R9 ;  /* 0x000000010f0e7824 */ /* 0x000fe400078e0209 */
[----:B------:R-:W-:-:S05]  /*2680*/  @!P5 IMAD R11, R24, R23, R10 ;  /* 0x00000017180bd224 */ /* 0x000fca00078e020a */
[----:B------:R1:W-:Y:S01]  /*2690*/  @!P5 STG.E.U8 desc[UR38][R4.64], R11 ;  /* 0x0000000b0400d986 */ /* 0x0003e2000c101126 */
[----:B------:R-:W-:Y:S05]  /*26a0*/  @P2 BRA `(.L_x_40) ;  /* 0x00000000000c2947 */ /* 0x000fea0003800000 */
[----:B------:R-:W1:Y:S02]  /*26b0*/  LDG.E.U8 R162, desc[UR38][R2.64+0x1] ;  /* 0x0000012602a27981 */ /* 0x000e64000c1e1100 */
[----:B-1----:R-:W-:-:S05]  /*26c0*/  PRMT R11, R162, 0x8880, RZ ;  /* 0x00008880a20b7816 */ /* 0x002fca00000000ff */
[----:B------:R-:W-:-:S07]  /*26d0*/  IMAD R10, R11, R22, RZ ;  /* 0x000000160b0a7224 */ /* 0x000fce00078e02ff */
.L_x_40:
[----:B------:R-:W-:Y:S05]  /*26e0*/  BSYNC B1 ;  /* 0x0000000000017941 */ /* 0x000fea0003800000 */
.L_x_39:
[C---:B------:R-:W-:Y:S01]  /*26f0*/  ISETP.LT.OR P5, PT, R0.reuse, 0x1, !P0 ;  /* 0x000000010000780c */ /* 0x040fe200047a1670 */
[----:B------:R-:W-:Y:S01]  /*2700*/  @!P2 IMAD R25, R25, R23, R10 ;  /* 0x000000171919a224 */ /* 0x000fe200078e020a */
[----:B------:R-:W-:Y:S01]  /*2710*/  BSSY B1, `(.L_x_41) ;  /* 0x000000a000017945 */ /* 0x000fe20003800000 */
[----:B------:R-:W-:Y:S02]  /*2720*/  IADD3.X R9, R13, R21, R14, P3, P4 ;  /* 0x000000150d097210 */ /* 0x000fe40001fe840e */
[C---:B------:R-:W-:Y:S01]  /*2730*/  ISETP.LT.OR P3, PT, R0.reuse, 0x2, !P0 ;  /* 0x000000020000780c */ /* 0x040fe20004761670 */
[----:B------:R2:W-:Y:S01]  /*2740*/  @!P2 STG.E.U8 desc[UR38][R4.64+0x1], R25 ;  /* 0x000001190400a986 */ /* 0x0005e2000c101126 */
[C---:B------:R-:W-:Y:S02]  /*2750*/  ISETP.LT.OR P4, PT, R0.reuse, 0x9, !P1 ;  /* 0x000000090000780c */ /* 0x040fe40004f81670 */
[----:B------:R-:W-:-:S04]  /*2760*/  ISETP.LT.OR P2, PT, R0, 0xa, !P1 ;  /* 0x0000000a0000780c */ /* 0x000fc80004f41670 */
[----:B------:R-:W-:Y:S09]  /*2770*/  @P5 BRA `(.L_x_42) ;  /* 0x00000000000c5947 */ /* 0x000ff20003800000 */
[----:B------:R-:W1:Y:S02]  /*2780*/  LDG.E.U8 R162, desc[UR38][R8.64] ;  /* 0x0000002608a27981 */ /* 0x000e64000c1e1100 */
[----:B-1----:R-:W-:-:S05]  /*2790*/  PRMT R11, R162, 0x8880, RZ ;  /* 0x00008880a20b7816 */ /* 0x002fca00000000ff */
[----:B------:R-:W-:-:S07]  /*27a0*/  IMAD R10, R11, R22, RZ ;  /* 0x000000160b0a7224 */ /* 0x000fce00078e02ff */
.L_x_42:
[----:B------:R-:W-:Y:S05]  /*27b0*/  BSYNC B1 ;  /* 0x0000000000017941 */ /* 0x000fea0003800000 */
.L_x_41:
[----:B-1----:R-:W-:Y:S01]  /*27c0*/  @!P5 IMAD R11, R26, R23, R10 ;  /* 0x000000171a0bd224 */ /* 0x002fe200078e020a */
[----:B------:R-:W-:Y:S04]  /*27d0*/  BSSY B1, `(.L_x_43) ;  /* 0x0000006000017945 */ /* 0x000fe80003800000 */
[----:B------:R1:W-:Y:S01]  /*27e0*/  @!P5 STG.E.U8 desc[UR38][R6.64], R11 ;  /* 0x0000000b0600d986 */ /* 0x0003e2000c101126 */
[----:B------:R-:W-:Y:S05]  /*27f0*/  @P3 BRA `(.L_x_44) ;  /* 0x00000000000c3947 */ /* 0x000fea0003800000 */
[----:B------:R-:W1:Y:S02]  /*2800*/  LDG.E.U8 R162, desc[UR38][R8.64+0x1] ;  /* 0x0000012608a27981 */ /* 0x000e64000c1e1100 */
[----:B-1----:R-:W-:-:S05]  /*2810*/  PRMT R11, R162, 0x8880, RZ ;  /* 0x00008880a20b7816 */ /* 0x002fca00000000ff */
[----:B------:R-:W-:-:S07]  /*2820*/  IMAD R10, R11, R22, RZ ;  /* 0x000000160b0a7224 */ /* 0x000fce00078e02ff */
.L_x_44:
[----:B------:R-:W-:Y:S05]  /*2830*/  BSYNC B1 ;  /* 0x0000000000017941 */ /* 0x000fea0003800000 */
.L_x_43:
[----:B------:R-:W-:Y:S01]  /*2840*/  @!P3 IMAD R27, R27, R23, R10 ;  /* 0x000000171b1bb224 */ /* 0x000fe200078e020a */
[----:B------:R-:W-:Y:S04]  /*2850*/  BSSY B1, `(.L_x_45) ;  /* 0x0000006000017945 */ /* 0x000fe80003800000 */
[----:B------:R3:W-:Y:S01]  /*2860*/  @!P3 STG.E.U8 desc[UR38][R6.64+0x1], R27 ;  /* 0x0000011b0600b986 */ /* 0x0007e2000c101126 */
[----:B------:R-:W-:Y:S05]  /*2870*/  @P4 BRA `(.L_x_46) ;  /* 0x00000000000c4947 */ /* 0x000fea0003800000 */
[----:B------:R-:W1:Y:S02]  /*2880*/  LDG.E.U8 R162, desc[UR38][R2.64+0x8] ;  /* 0x0000082602a27981 */ /* 0x000e64000c1e1100 */
[----:B-1----:R-:W-:-:S05]  /*2890*/  PRMT R11, R162, 0x8880, RZ ;  /* 0x00008880a20b7816 */ /* 0x002fca00000000ff */
[----:B------:R-:W-:-:S07]  /*28a0*/  IMAD R10, R11, R22, RZ ;  /* 0x000000160b0a7224 */ /* 0x000fce00078e02ff */
.L_x_46:
[----:B------:R-:W-:Y:S05]  /*28b0*/  BSYNC B1 ;  /* 0x0000000000017941 */ /* 0x000fea0003800000 */
.L_x_45:
[----:B-1----:R-:W-:Y:S01]  /*28c0*/  @!P4 IMAD R11, R28, R23, R10 ;  /* 0x000000171c0bc224 */ /* 0x002fe200078e020a */
[----:B------:R-:W-:Y:S04]  /*28d0*/  BSSY B1, `(.L_x_47) ;  /* 0x0000006000017945 */ /* 0x000fe80003800000 */
[----:B------:R1:W-:Y:S01]  /*28e0*/  @!P4 STG.E.U8 desc[UR38][R4.64+0x8], R11 ;  /* 0x0000080b0400c986 */ /* 0x0003e2000c101126 */
[----:B------:R-:W-:Y:S05]  /*28f0*/  @P2 BRA `(.L_x_48) ;  /* 0x00000000000c2947 */ /* 0x000fea0003800000 */
[----:B------:R-:W1:Y:S02]  /*2900*/  LDG.E.U8 R162, desc[UR38][R2.64+0x9] ;  /* 0x0000092602a27981 */ /* 0x000e64000c1e1100 */
[----:B-1----:R-:W-:-:S05]  /*2910*/  PRMT R11, R162, 0x8880, RZ ;  /* 0x00008880a20b7816 */ /* 0x002fca00000000ff */
[----:B------:R-:W-:-:S07]  /*2920*/  IMAD R10, R11, R22, RZ ;  /* 0x000000160b0a7224 */ /* 0x000fce00078e02ff */
.L_x_48:
[----:B------:R-:W-:Y:S05]  /*2930*/  BSYNC B1 ;  /* 0x0000000000017941 */ /* 0x000fea0003800000 */
.L_x_47:
[C---:B------:R-:W-:Y:S01]  /*2940*/  ISETP.LT.OR P4, PT, R0.reuse, 0x9, !P0 ;  /* 0x000000090000780c */ /* 0x040fe20004781670 */
[----:B------:R-:W-:Y:S01]  /*2950*/  @!P2 IMAD R29, R29, R23, R10 ;  /* 0x000000171d1da224 */ /* 0x000fe200078e020a */
[----:B------:R-:W-:Y:S01]  /*2960*/  BSSY B1, `(.L_x_49) ;  /* 0x0000009000017945 */ /* 0x000fe20003800000 */
[C---:B------:R-:W-:Y:S02]  /*2970*/  ISETP.LT.OR P3, PT, R0.reuse, 0xa, !P0 ;  /* 0x0000000a0000780c */ /* 0x040fe40004761670 */
[C---:B------:R-:W-:Y:S01]  /*2980*/  ISETP.LT.OR P5, PT, R0.reuse, 0x11, !P1 ;  /* 0x000000110000780c */ /* 0x040fe20004fa1670 */
[----:B------:R4:W-:Y:S01]  /*2990*/  @!P2 STG.E.U8 desc[UR38][R4.64+0x9], R29 ;  /* 0x0000091d0400a986 */ /* 0x0009e2000c101126 */
[----:B------:R-:W-:-:S06]  /*29a0*/  ISETP.LT.OR P2, PT, R0, 0x12, !P1 ;  /* 0x000000120000780c */ /* 0x000fcc0004f41670 */
[----:B------:R-:W-:Y:S07]  /*29b0*/  @P4 BRA `(.L_x_50) ;  /* 0x00000000000c4947 */ /* 0x000fee0003800000 */
[----:B------:R-:W1:Y:S02]  /*29c0*/  LDG.E.U8 R162, desc[UR38][R8.64+0x8] ;  /* 0x0000082608a27981 */ /* 0x000e64000c1e1100 */
[----:B-1----:R-:W-:-:S05]  /*29d0*/  PRMT R11, R162, 0x8880, RZ ;  /* 0x00008880a20b7816 */ /* 0x002fca00000000ff */
[----:B------:R-:W-:-:S07]  /*29e0*/  IMAD R10, R11, R22, RZ ;  /* 0x000000160b0a7224 */ /* 0x000fce00078e02ff */
.L_x_50:
[----:B------:R-:W-:Y:S05]  /*29f0*/  BSYNC B1 ;  /* 0x0000000000017941 */ /* 0x000fea0003800000 */
.L_x_49:
[----:B-1----:R-:W-:Y:S01]  /*2a00*/  @!P4 IMAD R11, R30, R23, R10 ;  /* 0x000000171e0bc224 */ /* 0x002fe200078e020a */
[----:B------:R-:W-:Y:S04]  /*2a10*/  BSSY B1, `(.L_x_51) ;  /* 0x0000006000017945 */ /* 0x000fe80003800000 */
[----:B------:R1:W-:Y:S01]  /*2a20*/  @!P4 STG.E.U8 desc[UR38][R6.64+0x8], R11 ;  /* 0x0000080b0600c986 */ /* 0x0003e2000c101126 */
[----:B------:R-:W-:Y:S05]  /*2a30*/  @P3 BRA `(.L_x_52) ;  /* 0x00000000000c3947 */ /* 0x000fea0003800000 */
[----:B------:R-:W1:Y:S02]  /*2a40*/  LDG.E.U8 R162, desc[UR38][R8.64+0x9] ;  /* 0x0000092608a27981 */ /* 0x000e64000c1e1100 */
[----:B-1----:R-:W-:-:S05]  /*2a50*/  PRMT R11, R162, 0x8880, RZ ;  /* 0x00008880a20b7816 */ /* 0x002fca00000000ff */
[----:B------:R-:W-:-:S07]  /*2a60*/  IMAD R10, R11, R22, RZ ;  /* 0x000000160b0a7224 */ /* 0x000fce00078e02ff */
.L_x_52:
[----:B------:R-:W-:Y:S05]  /*2a70*/  BSYNC B1 ;  /* 0x0000000000017941 */ /* 0x000fea0003800000 */
.L_x_51:
[----:B------:R-:W-:Y:S01]  /*2a80*/  @!P3 IMAD R31, R31, R23, R10 ;  /* 0x000000171f1fb224 */ /* 0x000fe200078e020a */
[----:B------:R-:W-:Y:S04]  /*2a90*/  BSSY B1, `(.L_x_53) ;  /* 0x0000006000017945 */ /* 0x000fe80003800000 */
[----:B------:R0:W-:Y:S01]  /*2aa0*/  @!P3 STG.E.U8 desc[UR38][R6.64+0x9], R31 ;  /* 0x0000091f0600b986 */ /* 0x0001e2000c101126 */
[----:B------:R-:W-:Y:S05]  /*2ab0*/  @P5 BRA `(.L_x_54) ;  /* 0x00000000000c5947 */ /* 0x000fea0003800000 */
[----:B------:R-:W1:Y:S02]  /*2ac0*/  LDG.E.U8 R162, desc[UR38][R2.64+0x10] ;  /* 0x0000102602a27981 */ /* 0x000e64000c1e1100 */
[----:B-1----:R-:W-:-:S05]  /*2ad0*/  PRMT R11, R162, 0x8880, RZ ;  /* 0x00008880a20b7816 */ /* 0x002fca00000000ff */
[----:B------:R-:W-:-:S07]  /*2ae0*/  IMAD R10, R11, R22, RZ ;  /* 0x000000160b0a7224 */ /* 0x000fce00078e02ff */
.L_x_54:
[----:B------:R-:W-:Y:S05]  /*2af0*/  BSYNC B1 ;  /* 0x0000000000017941 */ /* 0x000fea0003800000 */
.L_x_53:
[----:B-1----:R-:W-:Y:S01]  /*2b00*/  @!P5 IMAD R11, R32, R23, R10 ;  /* 0x00000017200bd224 */ /* 0x002fe200078e020a */
[----:B------:R-:W-:Y:S04]  /*2b10*/  BSSY B1, `(.L_x_55) ;  /* 0x0000006000017945 */ /* 0x000fe80003800000 */
[----:B------:R1:W-:Y:S01]  /*2b20*/  @!P5 STG.E.U8 desc[UR38][R4.64+0x10], R11 ;  /* 0x0000100b0400d986 */ /* 0x0003e2000c101126 */
[----:B------:R-:W-:Y:S05]  /*2b30*/  @P2 BRA `(.L_x_56) ;  /* 0x00000000000c2947 */ /* 0x000fea0003800000 */
[----:B------:R-:W1:Y:S02]  /*2b40*/  LDG.E.U8 R162, desc[UR38][R2.64+0x11] ;  /* 0x0000112602a27981 */ /* 0x000e64000c1e1100 */
[----:B-1----:R-:W-:-:S05]  /*2b50*/  PRMT R11, R162, 0x8880, RZ ;  /* 0x00008880a20b7816 */ /* 0x002fca00000000ff */
[----:B------:R-:W-:-:S07]  /*2b60*/  IMAD R10, R11, R22, RZ ;  /* 0x000000160b0a7224 */ /* 0x000fce00078e02ff */
.L_x_56:
[----:B------:R-:W-:Y:S05]  /*2b70*/  BSYNC B1 ;  /* 0x0000000000017941 */ /* 0x000fea0003800000 */
.L_x_55:
        /* <DEDUP_REMOVED lines=11> */
.L_x_58:
[----:B------:R-:W-:Y:S05]  /*2c30*/  BSYNC B1 ;  /* 0x0000000000017941 */ /* 0x000fea0003800000 */
.L_x_57:
[----:B-1----:R-:W-:Y:S01]  /*2c40*/  @!P4 IMAD R11, R34, R23, R10 ;  /* 0x00000017220bc224 */ /* 0x002fe200078e020a */
[----:B------:R-:W-:Y:S04]  /*2c50*/  BSSY B1, `(.L_x_59) ;  /* 0x0000006000017945 */ /* 0x000fe80003800000 */
[----:B------:R1:W-:Y:S01]  /*2c60*/  @!P4 STG.E.U8 desc[UR38][R6.64+0x10], R11 ;  /* 0x0000100b0600c986 */ /* 0x0003e2000c101126 */
[----:B------:R-:W-:Y:S05]  /*2c70*/  @P3 BRA `(.L_x_60) ;  /* 0x00000000000c3947 */ /* 0x000fea0003800000 */
[----:B------:R-:W1:Y:S02]  /*2c80*/  LDG.E.U8 R162, desc[UR38][R8.64+0x11] ;  /* 0x0000112608a27981 */ /* 0x000e64000c1e1100 */
[----:B-1----:R-:W-:-:S05]  /*2c90*/  PRMT R11, R162, 0x8880, RZ ;  /* 0x00008880a20b7816 */ /* 0x002fca00000000ff */
[----:B------:R-:W-:-:S07]  /*2ca0*/  IMAD R10, R11, R22, RZ ;  /* 0x000000160b0a7224 */ /* 0x000fce00078e02ff */
.L_x_60:
[----:B------:R-:W-:Y:S05]  /*2cb0*/  BSYNC B1 ;  /* 0x0000000000017941 */ /* 0x000fea0003800000 */
.L_x_59:
[----:B------:R-:W-:Y:S01]  /*2cc0*/  @!P3 IMAD R35, R35, R23, R10 ;  /* 0x000000172323b224 */ /* 0x000fe200078e020a */
[----:B------:R-:W-:Y:S04]  /*2cd0*/  BSSY B1, `(.L_x_61) ;  /* 0x0000006000017945 */ /* 0x000fe80003800000 */
[----:B------:R0:W-:Y:S01]  /*2ce0*/  @!P3 STG.E.U8 desc[UR38][R6.64+0x11], R35 ;  /* 0x000011230600b986 */ /* 0x0001e2000c101126 */
[----:B------:R-:W-:Y:S05]  /*2cf0*/  @P5 BRA `(.L_x_62) ;  /* 0x00000000000c5947 */ /* 0x000fea0003800000 */
[----:B------:R-:W1:Y:S02]  /*2d00*/  LDG.E.U8 R162, desc[UR38][R2.64+0x18] ;  /* 0x0000182602a27981 */ /* 0x000e64000c1e1100 */
[----:B-1----:R-:W-:-:S05]  /*2d10*/  PRMT R11, R162, 0x8880, RZ ;  /* 0x00008880a20b7816 */ /* 0x002fca00000000ff */
[----:B------:R-:W-:-:S07]  /*2d20*/  IMAD R10, R11, R22, RZ ;  /* 0x000000160b0a7224 */ /* 0x000fce00078e02ff */
.L_x_62:
[----:B------:R-:W-:Y:S05]  /*2d30*/  BSYNC B1 ;  /* 0x0000000000017941 */ /* 0x000fea0003800000 */
.L_x_61:
[----:B-1----:R-:W-:Y:S01]  /*2d40*/  @!P5 IMAD R11, R36, R23, R10 ;  /* 0x00000017240bd224 */ /* 0x002fe200078e020a */
[----:B------:R-:W-:Y:S04]  /*2d50*/  BSSY B1, `(.L_x_63) ;  /* 0x0000006000017945 */ /* 0x000fe80003800000 */
[----:B------:R1:W-:Y:S01]  /*2d60*/  @!P5 STG.E.U8 desc[UR38][R4.64+0x18], R11 ;  /* 0x0000180b0400d986 */ /* 0x0003e2000c101126 */
[----:B------:R-:W-:Y:S05]  /*2d70*/  @P2 BRA `(.L_x_64) ;  /* 0x00000000000c2947 */ /* 0x000fea0003800000 */
[----:B------:R-:W1:Y:S02]  /*2d80*/  LDG.E.U8 R162, desc[UR38][R2.64+0x19] ;  /* 0x0000192602a27981 */ /* 0x000e64000c1e1100 */
[----:B-1----:R-:W-:-:S05]  /*2d90*/  PRMT R11, R162, 0x8880, RZ ;  /* 0x00008880a20b7816 */ /* 0x002fca00000000ff */
[----:B------:R-:W-:-:S07]  /*2da0*/  IMAD R10, R11, R22, RZ ;  /* 0x000000160b0a7224 */ /* 0x000fce00078e02ff */
.L_x_64:
[----:B------:R-:W-:Y:S05]  /*2db0*/  BSYNC B1 ;  /* 0x0000000000017941 */ /* 0x000fea0003800000 */
.L_x_63:
        /* <DEDUP_REMOVED lines=11> */
.L_x_66:
[----:B------:R-:W-:Y:S05]  /*2e70*/  BSYNC B1 ;  /* 0x0000000000017941 */ /* 0x000fea0003800000 */
.L_x_65:
[----:B-1----:R-:W-:Y:S01]  /*2e80*/  @!P4 IMAD R11, R38, R23, R10 ;  /* 0x00000017260bc224 */ /* 0x002fe200078e020a */
[----:B------:R-:W-:Y:S04]  /*2e90*/  BSSY B1, `(.L_x_67) ;  /* 0x0000006000017945 */ /* 0x000fe80003800000 */
[----:B------:R1:W-:Y:S01]  /*2ea0*/  @!P4 STG.E.U8 desc[UR38][R6.64+0x18], R11 ;  /* 0x0000180b0600c986 */ /* 0x0003e2000c101126 */
[----:B------:R-:W-:Y:S05]  /*2eb0*/  @P3 BRA `(.L_x_68) ;  /* 0x00000000000c3947 */ /* 0x000fea0003800000 */
[----:B------:R-:W1:Y:S02]  /*2ec0*/  LDG.E.U8 R162, desc[UR38][R8.64+0x19] ;  /* 0x0000192608a27981 */ /* 0x000e64000c1e1100 */
[----:B-1----:R-:W-:-:S05]  /*2ed0*/  PRMT R11, R162, 0x8880, RZ ;  /* 0x00008880a20b7816 */ /* 0x002fca00000000ff */
[----:B------:R-:W-:-:S07]  /*2ee0*/  IMAD R10, R11, R22, RZ ;  /* 0x000000160b0a7224 */ /* 0x000fce00078e02ff */
.L_x_68:
[----:B------:R-:W-:Y:S05]  /*2ef0*/  BSYNC B1 ;  /* 0x0000000000017941 */ /* 0x000fea0003800000 */
.L_x_67:
[----:B------:R-:W-:Y:S01]  /*2f00*/  @!P3 IMAD R39, R39, R23, R10 ;  /* 0x000000172727b224 */ /* 0x000fe200078e020a */
[----:B------:R-:W-:Y:S04]  /*2f10*/  BSSY B1, `(.L_x_69) ;  /* 0x0000006000017945 */ /* 0x000fe80003800000 */
[----:B------:R0:W-:Y:S01]  /*2f20*/  @!P3 STG.E.U8 desc[UR38][R6.64+0x19], R39 ;  /* 0x000019270600b986 */ /* 0x0001e2000c101126 */
[----:B------:R-:W-:Y:S05]  /*2f30*/  @P5 BRA `(.L_x_70) ;  /* 0x00000000000c5947 */ /* 0x000fea0003800000 */
[----:B------:R-:W1:Y:S02]  /*2f40*/  LDG.E.U8 R162, desc[UR38][R2.64+0x20] ;  /* 0x0000202602a27981 */ /* 0x000e64000c1e1100 */
[----:B-1----:R-:W-:-:S05]  /*2f50*/  PRMT R11, R162, 0x8880, RZ ;  /* 0x00008880a20b7816 */ /* 0x002fca00000000ff */
[----:B------:R-:W-:-:S07]  /*2f60*/  IMAD R10, R11, R22, RZ ;  /* 0x000000160b0a7224 */ /* 0x000fce00078e02ff */
.L_x_70:
[----:B------:R-:W-:Y:S05]  /*2f70*/  BSYNC B1 ;  /* 0x0000000000017941 */ /* 0x000fea0003800000 */
.L_x_69:
[----:B-1----:R-:W-:Y:S01]  /*2f80*/  @!P5 IMAD R11, R40, R23, R10 ;  /* 0x00000017280bd224 */ /* 0x002fe200078e020a */
[----:B------:R-:W-:Y:S04]  /*2f90*/  BSSY B1, `(.L_x_71) ;  /* 0x0000006000017945 */ /* 0x000fe80003800000 */
[----:B------:R1:W-:Y:S01]  /*2fa0*/  @!P5 STG.E.U8 desc[UR38][R4.64+0x20], R11 ;  /* 0x0000200b0400d986 */ /* 0x0003e2000c101126 */
[----:B------:R-:W-:Y:S05]  /*2fb0*/  @P2 BRA `(.L_x_72) ;  /* 0x00000000000c2947 */ /* 0x000fea0003800000 */
[----:B------:R-:W1:Y:S02]  /*2fc0*/  LDG.E.U8 R162, desc[UR38][R2.64+0x21] ;  /* 0x0000212602a27981 */ /* 0x000e64000c1e1100 */
[----:B-1----:R-:W-:-:S05]  /*2fd0*/  PRMT R11, R162, 0x8880, RZ ;  /* 0x00008880a20b7816 */ /* 0x002fca00000000ff */
[----:B------:R-:W-:-:S07]  /*2fe0*/  IMAD R10, R11, R22, RZ ;  /* 0x000000160b0a7224 */ /* 0x000fce00078e02ff */
.L_x_72:
[----:B------:R-:W-:Y:S05]  /*2ff0*/  BSYNC B1 ;  /* 0x0000000000017941 */ /* 0x000fea0003800000 */
.L_x_71:
        /* <DEDUP_REMOVED lines=11> */
.L_x_74:
[----:B------:R-:W-:Y:S05]  /*30b0*/  BSYNC B1 ;  /* 0x0000000000017941 */ /* 0x000fea0003800000 */
.L_x_73:
[----:B-1----:R-:W-:Y:S01]  /*30c0*/  @!P4 IMAD R11, R42, R23, R10 ;  /* 0x000000172a0bc224 */ /* 0x002fe200078e020a */
[----:B------:R-:W-:Y:S04]  /*30d0*/  BSSY B1, `(.L_x_75) ;  /* 0x0000006000017945 */ /* 0x000fe80003800000 */
[----:B------:R1:W-:Y:S01]  /*30e0*/  @!P4 STG.E.U8 desc[UR38][R6.64+0x20], R11 ;  /* 0x0000200b0600c986 */ /* 0x0003e2000c101126 */
[----:B------:R-:W-:Y:S05]  /*30f0*/  @P3 BRA `(.L_x_76) ;  /* 0x00000000000c3947 */ /* 0x000fea0003800000 */
[----:B------:R-:W1:Y:S02]  /*3100*/  LDG.E.U8 R162, desc[UR38][R8.64+0x21] ;  /* 0x0000212608a27981 */ /* 0x000e64000c1e1100 */
[----:B-1----:R-:W-:-:S05]  /*3110*/  PRMT R11, R162, 0x8880, RZ ;  /* 0x00008880a20b7816 */ /* 0x002fca00000000ff */
[----:B------:R-:W-:-:S07]  /*3120*/  IMAD R10, R11, R22, RZ ;  /* 0x000000160b0a7224 */ /* 0x000fce00078e02ff */
.L_x_76:
[----:B------:R-:W-:Y:S05]  /*3130*/  BSYNC B1 ;  /* 0x0000000000017941 */ /* 0x000fea0003800000 */
.L_x_75:
[----:B------:R-:W-:Y:S01]  /*3140*/  @!P3 IMAD R43, R43, R23, R10 ;  /* 0x000000172b2bb224 */ /* 0x000fe200078e020a */
[----:B------:R-:W-:Y:S04]  /*3150*/  BSSY B1, `(.L_x_77) ;  /* 0x0000006000017945 */ /* 0x000fe80003800000 */
[----:B------:R0:W-:Y:S01]  /*3160*/  @!P3 STG.E.U8 desc[UR38][R6.64+0x21], R43 ;  /* 0x0000212b0600b986 */ /* 0x0001e2000c101126 */
[----:B------:R-:W-:Y:S05]  /*3170*/  @P5 BRA `(.L_x_78) ;  /* 0x00000000000c5947 */ /* 0x000fea0003800000 */
[----:B------:R-:W1:Y:S02]  /*3180*/  LDG.E.U8 R162, desc[UR38][R2.64+0x28] ;  /* 0x0000282602a27981 */ /* 0x000e64000c1e1100 */
[----:B-1----:R-:W-:-:S05]  /*3190*/  PRMT R11, R162, 0x8880, RZ ;  /* 0x00008880a20b7816 */ /* 0x002fca00000000ff */
[----:B------:R-:W-:-:S07]  /*31a0*/  IMAD R10, R11, R22, RZ ;  /* 0x000000160b0a7224 */ /* 0x000fce00078e02ff */
.L_x_78:
[----:B------:R-:W-:Y:S05]  /*31b0*/  BSYNC B1 ;  /* 0x0000000000017941 */ /* 0x000fea0003800000 */
.L_x_77:
[----:B-1----:R-:W-:Y:S01]  /*31c0*/  @!P5 IMAD R11, R44, R23, R10 ;  /* 0x000000172c0bd224 */ /* 0x002fe200078e020a */
[----:B------:R-:W-:Y:S04]  /*31d0*/  BSSY B1, `(.L_x_79) ;  /* 0x0000006000017945 */ /* 0x000fe80003800000 */
[----:B------:R1:W-:Y:S01]  /*31e0*/  @!P5 STG.E.U8 desc[UR38][R4.64+0x28], R11 ;  /* 0x0000280b0400d986 */ /* 0x0003e2000c101126 */
[----:B------:R-:W-:Y:S05]  /*31f0*/  @P2 BRA `(.L_x_80) ;  /* 0x00000000000c2947 */ /* 0x000fea0003800000 */
[----:B------:R-:W1:Y:S02]  /*3200*/  LDG.E.U8 R162, desc[UR38][R2.64+0x29] ;  /* 0x0000292602a27981 */ /* 0x000e64000c1e1100 */
[----:B-1----:R-:W-:-:S05]  /*3210*/  PRMT R11, R162, 0x8880, RZ ;  /* 0x00008880a20b7816 */ /* 0x002fca00000000ff */
[----:B------:R-:W-:-:S07]  /*3220*/  IMAD R10, R11, R22, RZ ;  /* 0x000000160b0a7224 */ /* 0x000fce00078e02ff */
.L_x_80:
[----:B------:R-:W-:Y:S05]  /*3230*/  BSYNC B1 ;  /* 0x0000000000017941 */ /* 0x000fea0003800000 */
.L_x_79:
        /* <DEDUP_REMOVED lines=11> */
.L_x_82:
[----:B------:R-:W-:Y:S05]  /*32f0*/  BSYNC B1 ;  /* 0x0000000000017941 */ /* 0x000fea0003800000 */
.L_x_81:
[----:B-1----:R-:W-:Y:S01]  /*3300*/  @!P4 IMAD R11, R46, R23, R10 ;  /* 0x000000172e0bc224 */ /* 0x002fe200078e020a */
[----:B------:R-:W-:Y:S04]  /*3310*/  BSSY B1, `(.L_x_83) ;  /* 0x0000006000017945 */ /* 0x000fe80003800000 */
[----:B------:R1:W-:Y:S01]  /*3320*/  @!P4 STG.E.U8 desc[UR38][R6.64+0x28], R11 ;  /* 0x0000280b0600c986 */ /* 0x0003e2000c101126 */
[----:B------:R-:W-:Y:S05]  /*3330*/  @P3 BRA `(.L_x_84) ;  /* 0x00000000000c3947 */ /* 0x000fea0003800000 */
[----:B------:R-:W1:Y:S02]  /*3340*/  LDG.E.U8 R162, desc[UR38][R8.64+0x29] ;  /* 0x0000292608a27981 */ /* 0x000e64000c1e1100 */
[----:B-1----:R-:W-:-:S05]  /*3350*/  PRMT R11, R162, 0x8880, RZ ;  /* 0x00008880a20b7816 */ /* 0x002fca00000000ff */
[----:B------:R-:W-:-:S07]  /*3360*/  IMAD R10, R11, R22, RZ ;  /* 0x000000160b0a7224 */ /* 0x000fce00078e02ff */
.L_x_84:
[----:B------:R-:W-:Y:S05]  /*3370*/  BSYNC B1 ;  /* 0x0000000000017941 */ /* 0x000fea0003800000 */
.L_x_83:
[----:B------:R-:W-:Y:S01]  /*3380*/  @!P3 IMAD R47, R47, R23, R10 ;  /* 0x000000172f2fb224 */ /* 0x000fe200078e020a */
[----:B------:R-:W-:Y:S04]  /*3390*/  BSSY B1, `(.L_x_85) ;  /* 0x0000006000017945 */ /* 0x000fe80003800000 */
[----:B------:R0:W-:Y:S01]  /*33a0*/  @!P3 STG.E.U8 desc[UR38][R6.64+0x29], R47 ;  /* 0x0000292f0600b986 */ /* 0x0001e2000c101126 */
[----:B------:R-:W-:Y:S05]  /*33b0*/  @P5 BRA `(.L_x_86) ;  /* 0x00000000000c5947 */ /* 0x000fea0003800000 */
[----:B------:R-:W1:Y:S02]  /*33c0*/  LDG.E.U8 R162, desc[UR38][R2.64+0x30] ;  /* 0x0000302602a27981 */ /* 0x000e64000c1e1100 */
[----:B-1----:R-:W-:-:S05]  /*33d0*/  PRMT R11, R162, 0x8880, RZ ;  /* 0x00008880a20b7816 */ /* 0x002fca00000000ff */
[----:B------:R-:W-:-:S07]  /*33e0*/  IMAD R10, R11, R22, RZ ;  /* 0x000000160b0a7224 */ /* 0x000fce00078e02ff */
.L_x_86:
[----:B------:R-:W-:Y:S05]  /*33f0*/  BSYNC B1 ;  /* 0x0000000000017941 */ /* 0x000fea0003800000 */
.L_x_85:
[----:B-1----:R-:W-:Y:S01]  /*3400*/  @!P5 IMAD R11, R48, R23, R10 ;  /* 0x00000017300bd224 */ /* 0x002fe200078e020a */
[----:B------:R-:W-:Y:S04]  /*3410*/  BSSY B1, `(.L_x_87) ;  /* 0x0000006000017945 */ /* 0x000fe80003800000 */
[----:B------:R1:W-:Y:S01]  /*3420*/  @!P5 STG.E.U8 desc[UR38][R4.64+0x30], R11 ;  /* 0x0000300b0400d986 */ /* 0x0003e2000c101126 */
[----:B------:R-:W-:Y:S05]  /*3430*/  @P2 BRA `(.L_x_88) ;  /* 0x00000000000c2947 */ /* 0x000fea0003800000 */
[----:B------:R-:W1:Y:S02]  /*3440*/  LDG.E.U8 R162, desc[UR38][R2.64+0x31] ;  /* 0x0000312602a27981 */ /* 0x000e64000c1e1100 */
[----:B-1----:R-:W-:-:S05]  /*3450*/  PRMT R11, R162, 0x8880, RZ ;  /* 0x00008880a20b7816 */ /* 0x002fca00000000ff */
[----:B------:R-:W-:-:S07]  /*3460*/  IMAD R10, R11, R22, RZ ;  /* 0x000000160b0a7224 */ /* 0x000fce00078e02ff */
.L_x_88:
[----:B------:R-:W-:Y:S05]  /*3470*/  BSYNC B1 ;  /* 0x0000000000017941 */ /* 0x000fea0003800000 */
.L_x_87:
        /* <DEDUP_REMOVED lines=11> */
.L_x_90:
[----:B------:R-:W-:Y:S05]  /*3530*/  BSYNC B1 ;  /* 0x0000000000017941 */ /* 0x000fea0003800000 */
.L_x_89:
[----:B-1----:R-:W-:Y:S01]  /*3540*/  @!P4 IMAD R11, R50, R23, R10 ;  /* 0x00000017320bc224 */ /* 0x002fe200078e020a */
[----:B------:R-:W-:Y:S04]  /*3550*/  BSSY B1, `(.L_x_91) ;  /* 0x0000006000017945 */ /* 0x000fe80003800000 */
[----:B------:R1:W-:Y:S01]  /*3560*/  @!P4 STG.E.U8 desc[UR38][R6.64+0x30], R11 ;  /* 0x0000300b0600c986 */ /* 0x0003e2000c101126 */
[----:B------:R-:W-:Y:S05]  /*3570*/  @P3 BRA `(.L_x_92) ;  /* 0x00000000000c3947 */ /* 0x000fea0003800000 */
[----:B------:R-:W1:Y:S02]  /*3580*/  LDG.E.U8 R162, desc[UR38][R8.64+0x31] ;  /* 0x0000312608a27981 */ /* 0x000e64000c1e1100 */
[----:B-1----:R-:W-:-:S05]  /*3590*/  PRMT R11, R162, 0x8880, RZ ;  /* 0x00008880a20b7816 */ /* 0x002fca00000000ff */
[----:B------:R-:W-:-:S07]  /*35a0*/  IMAD R10, R11, R22, RZ ;  /* 0x000000160b0a7224 */ /* 0x000fce00078e02ff */
.L_x_92:
[----:B------:R-:W-:Y:S05]  /*35b0*/  BSYNC B1 ;  /* 0x0000000000017941 */ /* 0x000fea0003800000 */
.L_x_91:
[----:B------:R-:W-:Y:S01]  /*35c0*/  @!P3 IMAD R51, R51, R23, R10 ;  /* 0x000000173333b224 */ /* 0x000fe200078e020a */
[----:B------:R-:W-:Y:S04]  /*35d0*/  BSSY B1, `(.L_x_93) ;  /* 0x0000006000017945 */ /* 0x000fe80003800000 */
[----:B------:R0:W-:Y:S01]  /*35e0*/  @!P3 STG.E.U8 desc[UR38][R6.64+0x31], R51 ;  /* 0x000031330600b986 */ /* 0x0001e2000c101126 */
[----:B------:R-:W-:Y:S05]  /*35f0*/  @P5 BRA `(.L_x_94) ;  /* 0x00000000000c5947 */ /* 0x000fea0003800000 */
[----:B------:R-:W1:Y:S02]  /*3600*/  LDG.E.U8 R162, desc[UR38][R2.64+0x38] ;  /* 0x0000382602a27981 */ /* 0x000e64000c1e1100 */
[----:B-1----:R-:W-:-:S05]  /*3610*/  PRMT R11, R162, 0x8880, RZ ;  /* 0x00008880a20b7816 */ /* 0x002fca00000000ff */
[----:B------:R-:W-:-:S07]  /*3620*/  IMAD R10, R11, R22, RZ ;  /* 0x000000160b0a7224 */ /* 0x000fce00078e02ff */
.L_x_94:
[----:B------:R-:W-:Y:S05]  /*3630*/  BSYNC B1 ;  /* 0x0000000000017941 */ /* 0x000fea0003800000 */
.L_x_93:
[----:B-1----:R-:W-:Y:S01]  /*3640*/  @!P5 IMAD R11, R52, R23, R10 ;  /* 0x00000017340bd224 */ /* 0x002fe200078e020a */
[----:B------:R-:W-:Y:S04]  /*3650*/  BSSY B1, `(.L_x_95) ;  /* 0x0000006000017945 */ /* 0x000fe80003800000 */
[----:B------:R1:W-:Y:S01]  /*3660*/  @!P5 STG.E.U8 desc[UR38][R4.64+0x38], R11 ;  /* 0x0000380b0400d986 */ /* 0x0003e2000c101126 */
[----:B------:R-:W-:Y:S05]  /*3670*/  @P2 BRA `(.L_x_96) ;  /* 0x00000000000c2947 */ /* 0x000fea0003800000 */
[----:B------:R-:W1:Y:S02]  /*3680*/  LDG.E.U8 R162, desc[UR38][R2.64+0x39] ;  /* 0x0000392602a27981 */ /* 0x000e64000c1e1100 */
[----:B-1----:R-:W-:-:S05]  /*3690*/  PRMT R11, R162, 0x8880, RZ ;  /* 0x00008880a20b7816 */ /* 0x002fca00000000ff */
[----:B------:R-:W-:-:S07]  /*36a0*/  IMAD R10, R11, R22, RZ ;  /* 0x000000160b0a7224 */ /* 0x000fce00078e02ff */
.L_x_96:
[----:B------:R-:W-:Y:S05]  /*36b0*/  BSYNC B1 ;  /* 0x0000000000017941 */ /* 0x000fea0003800000 */
.L_x_95:
        /* <DEDUP_REMOVED lines=11> */
.L_x_98:
[----:B------:R-:W-:Y:S05]  /*3770*/  BSYNC B1 ;  /* 0x0000000000017941 */ /* 0x000fea0003800000 */
.L_x_97:
[----:B-1----:R-:W-:Y:S01]  /*3780*/  @!P4 IMAD R11, R54, R23, R10 ;  /* 0x00000017360bc224 */ /* 0x002fe200078e020a */
[----:B------:R-:W-:Y:S04]  /*3790*/  BSSY B1, `(.L_x_99) ;  /* 0x0000006000017945 */ /* 0x000fe80003800000 */
[----:B------:R1:W-:Y:S01]  /*37a0*/  @!P4 STG.E.U8 desc[UR38][R6.64+0x38], R11 ;  /* 0x0000380b0600c986 */ /* 0x0003e2000c101126 */
[----:B------:R-:W-:Y:S05]  /*37b0*/  @P3 BRA `(.L_x_100) ;  /* 0x00000000000c3947 */ /* 0x000fea0003800000 */
[----:B------:R-:W1:Y:S02]  /*37c0*/  LDG.E.U8 R162, desc[UR38][R8.64+0x39] ;  /* 0x0000392608a27981 */ /* 0x000e64000c1e1100 */
[----:B-1----:R-:W-:-:S05]  /*37d0*/  PRMT R11, R162, 0x8880, RZ ;  /* 0x00008880a20b7816 */ /* 0x002fca00000000ff */
[----:B------:R-:W-:-:S07]  /*37e0*/  IMAD R10, R11, R22, RZ ;  /* 0x000000160b0a7224 */ /* 0x000fce00078e02ff */
.L_x_100:
[----:B------:R-:W-:Y:S05]  /*37f0*/  BSYNC B1 ;  /* 0x0000000000017941 */ /* 0x000fea0003800000 */
.L_x_99:
[----:B------:R-:W-:Y:S01]  /*3800*/  @!P3 IMAD R55, R55, R23, R10 ;  /* 0x000000173737b224 */ /* 0x000fe200078e020a */
[----:B------:R-:W-:Y:S04]  /*3810*/  BSSY B1, `(.L_x_101) ;  /* 0x0000006000017945 */ /* 0x000fe80003800000 */
[----:B------:R0:W-:Y:S01]  /*3820*/  @!P3 STG.E.U8 desc[UR38][R6.64+0x39], R55 ;  /* 0x000039370600b986 */ /* 0x0001e2000c101126 */
[----:B------:R-:W-:Y:S05]  /*3830*/  @P5 BRA `(.L_x_102) ;  /* 0x00000000000c5947 */ /* 0x000fea0003800000 */
[----:B------:R-:W1:Y:S02]  /*3840*/  LDG.E.U8 R162, desc[UR38][R2.64+0x40] ;  /* 0x0000402602a27981 */ /* 0x000e64000c1e1100 */
[----:B-1----:R-:W-:-:S05]  /*3850*/  PRMT R11, R162, 0x8880, RZ ;  /* 0x00008880a20b7816 */ /* 0x002fca00000000ff */
[----:B------:R-:W-:-:S07]  /*3860*/  IMAD R10, R11, R22, RZ ;  /* 0x000000160b0a7224 */ /* 0x000fce00078e02ff */
.L_x_102:
[----:B------:R-:W-:Y:S05]  /*3870*/  BSYNC B1 ;  /* 0x0000000000017941 */ /* 0x000fea0003800000 */
.L_x_101:
[----:B-1----:R-:W-:Y:S01]  /*3880*/  @!P5 IMAD R11, R56, R23, R10 ;  /* 0x00000017380bd224 */ /* 0x002fe200078e020a */
[----:B------:R-:W-:Y:S04]  /*3890*/  BSSY B1, `(.L_x_103) ;  /* 0x0000006000017945 */ /* 0x000fe80003800000 */
[----:B------:R1:W-:Y:S01]  /*38a0*/  @!P5 STG.E.U8 desc[UR38][R4.64+0x40], R11 ;  /* 0x0000400b0400d986 */ /* 0x0003e2000c101126 */
[----:B------:R-:W-:Y:S05]  /*38b0*/  @P2 BRA `(.L_x_104) ;  /* 0x00000000000c2947 */ /* 0x000fea0003800000 */
[----:B------:R-:W1:Y:S02]  /*38c0*/  LDG.E.U8 R162, desc[UR38][R2.64+0x41] ;  /* 0x0000412602a27981 */ /* 0x000e64000c1e1100 */
[----:B-1----:R-:W-:-:S05]  /*38d0*/  PRMT R11, R162, 0x8880, RZ ;  /* 0x00008880a20b7816 */ /* 0x002fca00000000ff */
[----:B------:R-:W-:-:S07]  /*38e0*/  IMAD R10, R11, R22, RZ ;  /* 0x000000160b0a7224 */ /* 0x000fce00078e02ff */
.L_x_104:
[----:B------:R-:W-:Y:S05]  /*38f0*/  BSYNC B1 ;  /* 0x0000000000017941 */ /* 0x000fea0003800000 */
.L_x_103:
        /* <DEDUP_REMOVED lines=11> */
.L_x_106:
[----:B------:R-:W-:Y:S05]  /*39b0*/  BSYNC B1 ;  /* 0x0000000000017941 */ /* 0x000fea0003800000 */
.L_x_105:
[----:B-1----:R-:W-:Y:S01]  /*39c0*/  @!P4 IMAD R11, R58, R23, R10 ;  /* 0x000000173a0bc224 */ /* 0x002fe200078e020a */
[----:B------:R-:W-:Y:S04]  /*39d0*/  BSSY B1, `(.L_x_107) ;  /* 0x0000006000017945 */ /* 0x000fe80003800000 */
[----:B------:R1:W-:Y:S01]  /*39e0*/  @!P4 STG.E.U8 desc[UR38][R6.64+0x40], R11 ;  /* 0x0000400b0600c986 */ /* 0x0003e2000c101126 */
[----:B------:R-:W-:Y:S05]  /*39f0*/  @P3 BRA `(.L_x_108) ;  /* 0x00000000000c3947 */ /* 0x000fea0003800000 */
[----:B------:R-:W1:Y:S02]  /*3a00*/  LDG.E.U8 R162, desc[UR38][R8.64+0x41] ;  /* 0x0000412608a27981 */ /* 0x000e64000c1e1100 */
[----:B-1----:R-:W-:-:S05]  /*3a10*/  PRMT R11, R162, 0x8880, RZ ;  /* 0x00008880a20b7816 */ /* 0x002fca00000000ff */
[----:B------:R-:W-:-:S07]  /*3a20*/  IMAD R10, R11, R22, RZ ;  /* 0x000000160b0a7224 */ /* 0x000fce00078e02ff */
.L_x_108:
[----:B------:R-:W-:Y:S05]  /*3a30*/  BSYNC B1 ;  /* 0x0000000000017941 */ /* 0x000fea0003800000 */
.L_x_107:
[----:B------:R-:W-:Y:S01]  /*3a40*/  @!P3 IMAD R59, R59, R23, R10 ;  /* 0x000000173b3bb224 */ /* 0x000fe200078e020a */
[----:B------:R-:W-:Y:S04]  /*3a50*/  BSSY B1, `(.L_x_109) ;  /* 0x0000006000017945 */ /* 0x000fe80003800000 */
[----:B------:R0:W-:Y:S01]  /*3a60*/  @!P3 STG.E.U8 desc[UR38][R6.64+0x41], R59 ;  /* 0x0000413b0600b986 */ /* 0x0001e2000c101126 */
[----:B------:R-:W-:Y:S05]  /*3a70*/  @P5 BRA `(.L_x_110) ;  /* 0x00000000000c5947 */ /* 0x000fea0003800000 */
[----:B------:R-:W1:Y:S02]  /*3a80*/  LDG.E.U8 R162, desc[UR38][R2.64+0x48] ;  /* 0x0000482602a27981 */ /* 0x000e64000c1e1100 */
[----:B-1----:R-:W-:-:S05]  /*3a90*/  PRMT R11, R162, 0x8880, RZ ;  /* 0x00008880a20b7816 */ /* 0x002fca00000000ff */
[----:B------:R-:W-:-:S07]  /*3aa0*/  IMAD R10, R11, R22, RZ ;  /* 0x000000160b0a7224 */ /* 0x000fce00078e02ff */
.L_x_110:
[----:B------:R-:W-:Y:S05]  /*3ab0*/  BSYNC B1 ;  /* 0x0000000000017941 */ /* 0x000fea0003800000 */
.L_x_109:
[----:B-1----:R-:W-:Y:S01]  /*3ac0*/  @!P5 IMAD R11, R60, R23, R10 ;  /* 0x000000173c0bd224 */ /* 0x002fe200078e020a */
[----:B------:R-:W-:Y:S04]  /*3ad0*/  BSSY B1, `(.L_x_111) ;  /* 0x0000006000017945 */ /* 0x000fe80003800000 */
[----:B------:R1:W-:Y:S01]  /*3ae0*/  @!P5 STG.E.U8 desc[UR38][R4.64+0x48], R11 ;  /* 0x0000480b0400d986 */ /* 0x0003e2000c101126 */
[----:B------:R-:W-:Y:S05]  /*3af0*/  @P2 BRA `(.L_x_112) ;  /* 0x00000000000c2947 */ /* 0x000fea0003800000 */
[----:B------:R-:W1:Y:S02]  /*3b00*/  LDG.E.U8 R162, desc[UR38][R2.64+0x49] ;  /* 0x0000492602a27981 */ /* 0x000e64000c1e1100 */
[----:B-1----:R-:W-:-:S05]  /*3b10*/  PRMT R11, R162, 0x8880, RZ ;  /* 0x00008880a20b7816 */ /* 0x002fca00000000ff */
[----:B------:R-:W-:-:S07]  /*3b20*/  IMAD R10, R11, R22, RZ ;  /* 0x000000160b0a7224 */ /* 0x000fce00078e02ff */
.L_x_112:
[----:B------:R-:W-:Y:S05]  /*3b30*/  BSYNC B1 ;  /* 0x0000000000017941 */ /* 0x000fea0003800000 */
.L_x_111:
        /* <DEDUP_REMOVED lines=11> */
.L_x_114:
[----:B------:R-:W-:Y:S05]  /*3bf0*/  BSYNC B1 ;  /* 0x0000000000017941 */ /* 0x000fea0003800000 */
.L_x_113:
[----:B-1----:R-:W-:Y:S01]  /*3c00*/  @!P4 IMAD R11, R62, R23, R10 ;  /* 0x000000173e0bc224 */ /* 0x002fe200078e020a */
[----:B------:R-:W-:Y:S04]  /*3c10*/  BSSY B1, `(.L_x_115) ;  /* 0x0000006000017945 */ /* 0x000fe80003800000 */
[----:B------:R1:W-:Y:S01]  /*3c20*/  @!P4 STG.E.U8 desc[UR38][R6.64+0x48], R11 ;  /* 0x0000480b0600c986 */ /* 0x0003e2000c101126 */
[----:B------:R-:W-:Y:S05]  /*3c30*/  @P3 BRA `(.L_x_116) ;  /* 0x00000000000c3947 */ /* 0x000fea0003800000 */
[----:B------:R-:W1:Y:S02]  /*3c40*/  LDG.E.U8 R162, desc[UR38][R8.64+0x49] ;  /* 0x0000492608a27981 */ /* 0x000e64000c1e1100 */
[----:B-1----:R-:W-:-:S05]  /*3c50*/  PRMT R11, R162, 0x8880, RZ ;  /* 0x00008880a20b7816 */ /* 0x002fca00000000ff */
[----:B------:R-:W-:-:S07]  /*3c60*/  IMAD R10, R11, R22, RZ ;  /* 0x000000160b0a7224 */ /* 0x000fce00078e02ff */
.L_x_116:
[----:B------:R-:W-:Y:S05]  /*3c70*/  BSYNC B1 ;  /* 0x0000000000017941 */ /* 0x000fea0003800000 */
.L_x_115:
[----:B------:R-:W-:Y:S01]  /*3c80*/  @!P3 IMAD R63, R63, R23, R10 ;  /* 0x000000173f3fb224 */ /* 0x000fe200078e020a */
[----:B------:R-:W-:Y:S04]  /*3c90*/  BSSY B1, `(.L_x_117) ;  /* 0x0000006000017945 */ /* 0x000fe80003800000 */
[----:B------:R0:W-:Y:S01]  /*3ca0*/  @!P3 STG.E.U8 desc[UR38][R6.64+0x49], R63 ;  /* 0x0000493f0600b986 */ /* 0x0001e2000c101126 */
[----:B------:R-:W-:Y:S05]  /*3cb0*/  @P5 BRA `(.L_x_118) ;  /* 0x00000000000c5947 */ /* 0x000fea0003800000 */
[----:B------:R-:W1:Y:S02]  /*3cc0*/  LDG.E.U8 R162, desc[UR38][R2.64+0x50] ;  /* 0x0000502602a27981 */ /* 0x000e64000c1e1100 */
[----:B-1----:R-:W-:-:S05]  /*3cd0*/  PRMT R11, R162, 0x8880, RZ ;  /* 0x00008880a20b7816 */ /* 0x002fca00000000ff */
[----:B------:R-:W-:-:S07]  /*3ce0*/  IMAD R10, R11, R22, RZ ;  /* 0x000000160b0a7224 */ /* 0x000fce00078e02ff */
.L_x_118:
[----:B------:R-:W-:Y:S05]  /*3cf0*/  BSYNC B1 ;  /* 0x0000000000017941 */ /* 0x000fea0003800000 */
.L_x_117:
[----:B-1----:R-:W-:Y:S01]  /*3d00*/  @!P5 IMAD R11, R64, R23, R10 ;  /* 0x00000017400bd224 */ /* 0x002fe200078e020a */
[----:B------:R-:W-:Y:S04]  /*3d10*/  BSSY B1, `(.L_x_119) ;  /* 0x0000006000017945 */ /* 0x000fe80003800000 */
[----:B------:R1:W-:Y:S01]  /*3d20*/  @!P5 STG.E.U8 desc[UR38][R4.64+0x50], R11 ;  /* 0x0000500b0400d986 */ /* 0x0003e2000c101126 */
[----:B------:R-:W-:Y:S05]  /*3d30*/  @P2 BRA `(.L_x_120) ;  /* 0x00000000000c2947 */ /* 0x000fea0003800000 */
[----:B------:R-:W1:Y:S02]  /*3d40*/  LDG.E.U8 R162, desc[UR38][R2.64+0x51] ;  /* 0x0000512602a27981 */ /* 0x000e64000c1e1100 */
[----:B-1----:R-:W-:-:S05]  /*3d50*/  PRMT R11, R162, 0x8880, RZ ;  /* 0x00008880a20b7816 */ /* 0x002fca00000000ff */
[----:B------:R-:W-:-:S07]  /*3d60*/  IMAD R10, R11, R22, RZ ;  /* 0x000000160b0a7224 */ /* 0x000fce00078e02ff */
.L_x_120:
[----:B------:R-:W-:Y:S05]  /*3d70*/  BSYNC B1 ;  /* 0x0000000000017941 */ /* 0x000fea0003800000 */
.L_x_119:
        /* <DEDUP_REMOVED lines=11> */
.L_x_122:
[----:B------:R-:W-:Y:S05]  /*3e30*/  BSYNC B1 ;  /* 0x0000000000017941 */ /* 0x000fea0003800000 */
.L_x_121:
[----:B-1----:R-:W-:Y:S01]  /*3e40*/  @!P4 IMAD R11, R66, R23, R10 ;  /* 0x00000017420bc224 */ /* 0x002fe200078e020a */
[----:B------:R-:W-:Y:S04]  /*3e50*/  BSSY B1, `(.L_x_123) ;  /* 0x0000006000017945 */ /* 0x000fe80003800000 */
[----:B------:R1:W-:Y:S01]  /*3e60*/  @!P4 STG.E.U8 desc[UR38][R6.64+0x50], R11 ;  /* 0x0000500b0600c986 */ /* 0x0003e2000c101126 */
[----:B------:R-:W-:Y:S05]  /*3e70*/  @P3 BRA `(.L_x_124) ;  /* 0x00000000000c3947 */ /* 0x000fea0003800000 */
[----:B------:R-:W1:Y:S02]  /*3e80*/  LDG.E.U8 R162, desc[UR38][R8.64+0x51] ;  /* 0x0000512608a27981 */ /* 0x000e64000c1e1100 */
[----:B-1----:R-:W-:-:S05]  /*3e90*/  PRMT R11, R162, 0x8880, RZ ;  /* 0x00008880a20b7816 */ /* 0x002fca00000000ff */
[----:B------:R-:W-:-:S07]  /*3ea0*/  IMAD R10, R11, R22, RZ ;  /* 0x000000160b0a7224 */ /* 0x000fce00078e02ff */
.L_x_124:
[----:B------:R-:W-:Y:S05]  /*3eb0*/  BSYNC B1 ;  /* 0x0000000000017941 */ /* 0x000fea0003800000 */
.L_x_123:
[----:B------:R-:W-:Y:S01]  /*3ec0*/  @!P3 IMAD R67, R67, R23, R10 ;  /* 0x000000174343b224 */ /* 0x000fe200078e020a */
[----:B------:R-:W-:Y:S04]  /*3ed0*/  BSSY B1, `(.L_x_125) ;  /* 0x0000006000017945 */ /* 0x000fe80003800000 */
[----:B------:R0:W-:Y:S01]  /*3ee0*/  @!P3 STG.E.U8 desc[UR38][R6.64+0x51], R67 ;  /* 0x000051430600b986 */ /* 0x0001e2000c101126 */
[----:B------:R-:W-:Y:S05]  /*3ef0*/  @P5 BRA `(.L_x_126) ;  /* 0x00000000000c5947 */ /* 0x000fea0003800000 */
[----:B------:R-:W1:Y:S02]  /*3f00*/  LDG.E.U8 R162, desc[UR38][R2.64+0x58] ;  /* 0x0000582602a27981 */ /* 0x000e64000c1e1100 */
[----:B-1----:R-:W-:-:S05]  /*3f10*/  PRMT R11, R162, 0x8880, RZ ;  /* 0x00008880a20b7816 */ /* 0x002fca00000000ff */
[----:B------:R-:W-:-:S07]  /*3f20*/  IMAD R10, R11, R22, RZ ;  /* 0x000000160b0a7224 */ /* 0x000fce00078e02ff */
.L_x_126:
[----:B------:R-:W-:Y:S05]  /*3f30*/  BSYNC B1 ;  /* 0x0000000000017941 */ /* 0x000fea0003800000 */
.L_x_125:
[----:B-1----:R-:W-:Y:S01]  /*3f40*/  @!P5 IMAD R11, R68, R23, R10 ;  /* 0x00000017440bd224 */ /* 0x002fe200078e020a */
[----:B------:R-:W-:Y:S04]  /*3f50*/  BSSY B1, `(.L_x_127) ;  /* 0x0000006000017945 */ /* 0x000fe80003800000 */
[----:B------:R1:W-:Y:S01]  /*3f60*/  @!P5 STG.E.U8 desc[UR38][R4.64+0x58], R11 ;  /* 0x0000580b0400d986 */ /* 0x0003e2000c101126 */
[----:B------:R-:W-:Y:S05]  /*3f70*/  @P2 BRA `(.L_x_128) ;  /* 0x00000000000c2947 */ /* 0x000fea0003800000 */
[----:B------:R-:W1:Y:S02]  /*3f80*/  LDG.E.U8 R162, desc[UR38][R2.64+0x59] ;  /* 0x0000592602a27981 */ /* 0x000e64000c1e1100 */
[----:B-1----:R-:W-:-:S05]  /*3f90*/  PRMT R11, R162, 0x8880, RZ ;  /* 0x00008880a20b7816 */ /* 0x002fca00000000ff */
[----:B------:R-:W-:-:S07]  /*3fa0*/  IMAD R10, R11, R22, RZ ;  /* 0x000000160b0a7224 */ /* 0x000fce00078e02ff */
.L_x_128:
[----:B------:R-:W-:Y:S05]  /*3fb0*/  BSYNC B1 ;  /* 0x0000000000017941 */ /* 0x000fea0003800000 */
.L_x_127:
        /* <DEDUP_REMOVED lines=11> */
.L_x_130:
[----:B------:R-:W-:Y:S05]  /*4070*/  BSYNC B1 ;  /* 0x0000000000017941 */ /* 0x000fea0003800000 */
.L_x_129:
[----:B-1----:R-:W-:Y:S01]  /*4080*/  @!P4 IMAD R11, R70, R23, R10 ;  /* 0x00000017460bc224 */ /* 0x002fe200078e020a */
[----:B------:R-:W-:Y:S04]  /*4090*/  BSSY B1, `(.L_x_131) ;  /* 0x0000006000017945 */ /* 0x000fe80003800000 */
[----:B------:R1:W-:Y:S01]  /*40a0*/  @!P4 STG.E.U8 desc[UR38][R6.64+0x58], R11 ;  /* 0x0000580b0600c986 */ /* 0x0003e2000c101126 */
[----:B------:R-:W-:Y:S05]  /*40b0*/  @P3 BRA `(.L_x_132) ;  /* 0x00000000000c3947 */ /* 0x000fea0003800000 */
[----:B------:R-:W1:Y:S02]  /*40c0*/  LDG.E.U8 R162, desc[UR38][R8.64+0x59] ;  /* 0x0000592608a27981 */ /* 0x000e64000c1e1100 */
[----:B-1----:R-:W-:-:S05]  /*40d0*/  PRMT R11, R162, 0x8880, RZ ;  /* 0x00008880a20b7816 */ /* 0x002fca00000000ff */
[----:B------:R-:W-:-:S07]  /*40e0*/  IMAD R10, R11, R22, RZ ;  /* 0x000000160b0a7224 */ /* 0x000fce00078e02ff */
.L_x_132:
[----:B------:R-:W-:Y:S05]  /*40f0*/  BSYNC B1 ;  /* 0x0000000000017941 */ /* 0x000fea0003800000 */
.L_x_131:
[----:B------:R-:W-:Y:S01]  /*4100*/  @!P3 IMAD R71, R71, R23, R10 ;  /* 0x000000174747b224 */ /* 0x000fe200078e020a */
[----:B------:R-:W-:Y:S04]  /*4110*/  BSSY B1, `(.L_x_133) ;  /* 0x0000006000017945 */ /* 0x000fe80003800000 */
[----:B------:R0:W-:Y:S01]  /*4120*/  @!P3 STG.E.U8 desc[UR38][R6.64+0x59], R71 ;  /* 0x000059470600b986 */ /* 0x0001e2000c101126 */
[----:B------:R-:W-:Y:S05]  /*4130*/  @P5 BRA `(.L_x_134) ;  /* 0x00000000000c5947 */ /* 0x000fea0003800000 */
[----:B------:R-:W1:Y:S02]  /*4140*/  LDG.E.U8 R162, desc[UR38][R2.64+0x60] ;  /* 0x0000602602a27981 */ /* 0x000e64000c1e1100 */
[----:B-1----:R-:W-:-:S05]  /*4150*/  PRMT R11, R162, 0x8880, RZ ;  /* 0x00008880a20b7816 */ /* 0x002fca00000000ff */
[----:B------:R-:W-:-:S07]  /*4160*/  IMAD R10, R11, R22, RZ ;  /* 0x000000160b0a7224 */ /* 0x000fce00078e02ff */
.L_x_134:
[----:B------:R-:W-:Y:S05]  /*4170*/  BSYNC B1 ;  /* 0x0000000000017941 */ /* 0x000fea0003800000 */
.L_x_133:
[----:B-1----:R-:W-:Y:S01]  /*4180*/  @!P5 IMAD R11, R72, R23, R10 ;  /* 0x00000017480bd224 */ /* 0x002fe200078e020a */
[----:B------:R-:W-:Y:S04]  /*4190*/  BSSY B1, `(.L_x_135) ;  /* 0x0000006000017945 */ /* 0x000fe80003800000 */
[----:B------:R1:W-:Y:S01]  /*41a0*/  @!P5 STG.E.U8 desc[UR38][R4.64+0x60], R11 ;  /* 0x0000600b0400d986 */ /* 0x0003e2000c101126 */
[----:B------:R-:W-:Y:S05]  /*41b0*/  @P2 BRA `(.L_x_136) ;  /* 0x00000000000c2947 */ /* 0x000fea0003800000 */
[----:B------:R-:W1:Y:S02]  /*41c0*/  LDG.E.U8 R162, desc[UR38][R2.64+0x61] ;  /* 0x0000612602a27981 */ /* 0x000e64000c1e1100 */
[----:B-1----:R-:W-:-:S05]  /*41d0*/  PRMT R11, R162, 0x8880, RZ ;  /* 0x00008880a20b7816 */ /* 0x002fca00000000ff */
[----:B------:R-:W-:-:S07]  /*41e0*/  IMAD R10, R11, R22, RZ ;  /* 0x000000160b0a7224 */ /* 0x000fce00078e02ff */
.L_x_136:
[----:B------:R-:W-:Y:S05]  /*41f0*/  BSYNC B1 ;  /* 0x0000000000017941 */ /* 0x000fea0003800000 */
.L_x_135:
        /* <DEDUP_REMOVED lines=11> */
.L_x_138:
[----:B------:R-:W-:Y:S05]  /*42b0*/  BSYNC B1 ;  /* 0x0000000000017941 */ /* 0x000fea0003800000 */
.L_x_137:
[----:B-1----:R-:W-:Y:S01]  /*42c0*/  @!P4 IMAD R11, R74, R23, R10 ;  /* 0x000000174a0bc224 */ /* 0x002fe200078e020a */
[----:B------:R-:W-:Y:S04]  /*42d0*/  BSSY B1, `(.L_x_139) ;  /* 0x0000006000017945 */ /* 0x000fe80003800000 */
[----:B------:R1:W-:Y:S01]  /*42e0*/  @!P4 STG.E.U8 desc[UR38][R6.64+0x60], R11 ;  /* 0x0000600b0600c986 */ /* 0x0003e2000c101126 */
[----:B------:R-:W-:Y:S05]  /*42f0*/  @P3 BRA `(.L_x_140) ;  /* 0x00000000000c3947 */ /* 0x000fea0003800000 */
[----:B------:R-:W1:Y:S02]  /*4300*/  LDG.E.U8 R162, desc[UR38][R8.64+0x61] ;  /* 0x0000612608a27981 */ /* 0x000e64000c1e1100 */
[----:B-1----:R-:W-:-:S05]  /*4310*/  PRMT R11, R162, 0x8880, RZ ;  /* 0x00008880a20b7816 */ /* 0x002fca00000000ff */
[----:B------:R-:W-:-:S07]  /*4320*/  IMAD R10, R11, R22, RZ ;  /* 0x000000160b0a7224 */ /* 0x000fce00078e02ff */
.L_x_140:
[----:B------:R-:W-:Y:S05]  /*4330*/  BSYNC B1 ;  /* 0x0000000000017941 */ /* 0x000fea0003800000 */
.L_x_139:
[----:B------:R-:W-:Y:S01]  /*4340*/  @!P3 IMAD R75, R75, R23, R10 ;  /* 0x000000174b4bb224 */ /* 0x000fe200078e020a */
[----:B------:R-:W-:Y:S04]  /*4350*/  BSSY B1, `(.L_x_141) ;  /* 0x0000006000017945 */ /* 0x000fe80003800000 */
[----:B------:R0:W-:Y:S01]  /*4360*/  @!P3 STG.E.U8 desc[UR38][R6.64+0x61], R75 ;  /* 0x0000614b0600b986 */ /* 0x0001e2000c101126 */
[----:B------:R-:W-:Y:S05]  /*4370*/  @P5 BRA `(.L_x_142) ;  /* 0x00000000000c5947 */ /* 0x000fea0003800000 */
[----:B------:R-:W1:Y:S02]  /*4380*/  LDG.E.U8 R162, desc[UR38][R2.64+0x68] ;  /* 0x0000682602a27981 */ /* 0x000e64000c1e1100 */
[----:B-1----:R-:W-:-:S05]  /*4390*/  PRMT R11, R162, 0x8880, RZ ;  /* 0x00008880a20b7816 */ /* 0x002fca00000000ff */
[----:B------:R-:W-:-:S07]  /*43a0*/  IMAD R10, R11, R22, RZ ;  /* 0x000000160b0a7224 */ /* 0x000fce00078e02ff */
.L_x_142:
[----:B------:R-:W-:Y:S05]  /*43b0*/  BSYNC B1 ;  /* 0x0000000000017941 */ /* 0x000fea0003800000 */
.L_x_141:
[----:B-1----:R-:W-:Y:S01]  /*43c0*/  @!P5 IMAD R11, R76, R23, R10 ;  /* 0x000000174c0bd224 */ /* 0x002fe200078e020a */
[----:B------:R-:W-:Y:S04]  /*43d0*/  BSSY B1, `(.L_x_143) ;  /* 0x0000006000017945 */ /* 0x000fe80003800000 */
[----:B------:R1:W-:Y:S01]  /*43e0*/  @!P5 STG.E.U8 desc[UR38][R4.64+0x68], R11 ;  /* 0x0000680b0400d986 */ /* 0x0003e2000c101126 */
[----:B------:R-:W-:Y:S05]  /*43f0*/  @P2 BRA `(.L_x_144) ;  /* 0x00000000000c2947 */ /* 0x000fea0003800000 */
[----:B------:R-:W1:Y:S02]  /*4400*/  LDG.E.U8 R162, desc[UR38][R2.64+0x69] ;  /* 0x0000692602a27981 */ /* 0x000e64000c1e1100 */
[----:B-1----:R-:W-:-:S05]  /*4410*/  PRMT R11, R162, 0x8880, RZ ;  /* 0x00008880a20b7816 */ /* 0x002fca00000000ff */
[----:B------:R-:W-:-:S07]  /*4420*/  IMAD R10, R11, R22, RZ ;  /* 0x000000160b0a7224 */ /* 0x000fce00078e02ff */
.L_x_144:
[----:B------:R-:W-:Y:S05]  /*4430*/  BSYNC B1 ;  /* 0x0000000000017941 */ /* 0x000fea0003800000 */
.L_x_143:
        /* <DEDUP_REMOVED lines=11> */
.L_x_146:
[----:B------:R-:W-:Y:S05]  /*44f0*/  BSYNC B1 ;  /* 0x0000000000017941 */ /* 0x000fea0003800000 */
.L_x_145:
[----:B-1----:R-:W-:Y:S01]  /*4500*/  @!P4 IMAD R11, R78, R23, R10 ;  /* 0x000000174e0bc224 */ /* 0x002fe200078e020a */
[----:B------:R-:W-:Y:S04]  /*4510*/  BSSY B1, `(.L_x_147) ;  /* 0x0000006000017945 */ /* 0x000fe80003800000 */
[----:B------:R1:W-:Y:S01]  /*4520*/  @!P4 STG.E.U8 desc[UR38][R6.64+0x68], R11 ;  /* 0x0000680b0600c986 */ /* 0x0003e2000c101126 */
[----:B------:R-:W-:Y:S05]  /*4530*/  @P3 BRA `(.L_x_148) ;  /* 0x00000000000c3947 */ /* 0x000fea0003800000 */
[----:B------:R-:W1:Y:S02]  /*4540*/  LDG.E.U8 R162, desc[UR38][R8.64+0x69] ;  /* 0x0000692608a27981 */ /* 0x000e64000c1e1100 */
[----:B-1----:R-:W-:-:S05]  /*4550*/  PRMT R11, R162, 0x8880, RZ ;  /* 0x00008880a20b7816 */ /* 0x002fca00000000ff */
[----:B------:R-:W-:-:S07]  /*4560*/  IMAD R10, R11, R22, RZ ;  /* 0x000000160b0a7224 */ /* 0x000fce00078e02ff */
.L_x_148:
[----:B------:R-:W-:Y:S05]  /*4570*/  BSYNC B1 ;  /* 0x0000000000017941 */ /* 0x000fea0003800000 */
.L_x_147:
[----:B------:R-:W-:Y:S01]  /*4580*/  @!P3 IMAD R79, R79, R23, R10 ;  /* 0x000000174f4fb224 */ /* 0x000fe200078e020a */
[----:B------:R-:W-:Y:S04]  /*4590*/  BSSY B1, `(.L_x_149) ;  /* 0x0000006000017945 */ /* 0x000fe80003800000 */
[----:B------:R0:W-:Y:S01]  /*45a0*/  @!P3 STG.E.U8 desc[UR38][R6.64+0x69], R79 ;  /* 0x0000694f0600b986 */ /* 0x0001e2000c101126 */
[----:B------:R-:W-:Y:S05]  /*45b0*/  @P5 BRA `(.L_x_150) ;  /* 0x00000000000c5947 */ /* 0x000fea0003800000 */
[----:B------:R-:W1:Y:S02]  /*45c0*/  LDG.E.U8 R162, desc[UR38][R2.64+0x70] ;  /* 0x0000702602a27981 */ /* 0x000e64000c1e1100 */
[----:B-1----:R-:W-:-:S05]  /*45d0*/  PRMT R11, R162, 0x8880, RZ ;  /* 0x00008880a20b7816 */ /* 0x002fca00000000ff */
[----:B------:R-:W-:-:S07]  /*45e0*/  IMAD R10, R11, R22, RZ ;  /* 0x000000160b0a7224 */ /* 0x000fce00078e02ff */
.L_x_150:
[----:B------:R-:W-:Y:S05]  /*45f0*/  BSYNC B1 ;  /* 0x0000000000017941 */ /* 0x000fea0003800000 */
.L_x_149:
[----:B-1----:R-:W-:Y:S01]  /*4600*/  @!P5 IMAD R11, R80, R23, R10 ;  /* 0x00000017500bd224 */ /* 0x002fe200078e020a */
[----:B------:R-:W-:Y:S04]  /*4610*/  BSSY B1, `(.L_x_151) ;  /* 0x0000006000017945 */ /* 0x000fe80003800000 */
[----:B------:R1:W-:Y:S01]  /*4620*/  @!P5 STG.E.U8 desc[UR38][R4.64+0x70], R11 ;  /* 0x0000700b0400d986 */ /* 0x0003e2000c101126 */
[----:B------:R-:W-:Y:S05]  /*4630*/  @P2 BRA `(.L_x_152) ;  /* 0x00000000000c2947 */ /* 0x000fea0003800000 */
[----:B------:R-:W1:Y:S02]  /*4640*/  LDG.E.U8 R162, desc[UR38][R2.64+0x71] ;  /* 0x0000712602a27981 */ /* 0x000e64000c1e1100 */
[----:B-1----:R-:W-:-:S05]  /*4650*/  PRMT R11, R162, 0x8880, RZ ;  /* 0x00008880a20b7816 */ /* 0x002fca00000000ff */
[----:B------:R-:W-:-:S07]  /*4660*/  IMAD R10, R11, R22, RZ ;  /* 0x000000160b0a7224 */ /* 0x000fce00078e02ff */
.L_x_152:
[----:B------:R-:W-:Y:S05]  /*4670*/  BSYNC B1 ;  /* 0x0000000000017941 */ /* 0x000fea0003800000 */
.L_x_151:
        /* <DEDUP_REMOVED lines=11> */
.L_x_154:
[----:B------:R-:W-:Y:S05]  /*4730*/  BSYNC B1 ;  /* 0x0000000000017941 */ /* 0x000fea0003800000 */
.L_x_153:
[----:B-1----:R-:W-:Y:S01]  /*4740*/  @!P4 IMAD R11, R82, R23, R10 ;  /* 0x00000017520bc224 */ /* 0x002fe200078e020a */
[----:B------:R-:W-:Y:S04]  /*4750*/  BSSY B1, `(.L_x_155) ;  /* 0x0000006000017945 */ /* 0x000fe80003800000 */
[----:B------:R1:W-:Y:S01]  /*4760*/  @!P4 STG.E.U8 desc[UR38][R6.64+0x70], R11 ;  /* 0x0000700b0600c986 */ /* 0x0003e2000c101126 */
[----:B------:R-:W-:Y:S05]  /*4770*/  @P3 BRA `(.L_x_156) ;  /* 0x00000000000c3947 */ /* 0x000fea0003800000 */
[----:B------:R-:W1:Y:S02]  /*4780*/  LDG.E.U8 R162, desc[UR38][R8.64+0x71] ;  /* 0x0000712608a27981 */ /* 0x000e64000c1e1100 */
[----:B-1----:R-:W-:-:S05]  /*4790*/  PRMT R11, R162, 0x8880, RZ ;  /* 0x00008880a20b7816 */ /* 0x002fca00000000ff */
[----:B------:R-:W-:-:S07]  /*47a0*/  IMAD R10, R11, R22, RZ ;  /* 0x000000160b0a7224 */ /* 0x000fce00078e02ff */
.L_x_156:
[----:B------:R-:W-:Y:S05]  /*47b0*/  BSYNC B1 ;  /* 0x0000000000017941 */ /* 0x000fea0003800000 */
.L_x_155:
[----:B------:R-:W-:Y:S01]  /*47c0*/  @!P3 IMAD R83, R83, R23, R10 ;  /* 0x000000175353b224 */ /* 0x000fe200078e020a */
[----:B------:R-:W-:Y:S04]  /*47d0*/  BSSY B1, `(.L_x_157) ;  /* 0x0000006000017945 */ /* 0x000fe80003800000 */
[----:B------:R0:W-:Y:S01]  /*47e0*/  @!P3 STG.E.U8 desc[UR38][R6.64+0x71], R83 ;  /* 0x000071530600b986 */ /* 0x0001e2000c101126 */
[----:B------:R-:W-:Y:S05]  /*47f0*/  @P5 BRA `(.L_x_158) ;  /* 0x00000000000c5947 */ /* 0x000fea0003800000 */
[----:B------:R-:W1:Y:S02]  /*4800*/  LDG.E.U8 R162, desc[UR38][R2.64+0x78] ;  /* 0x0000782602a27981 */ /* 0x000e64000c1e1100 */
[----:B-1----:R-:W-:-:S05]  /*4810*/  PRMT R11, R162, 0x8880, RZ ;  /* 0x00008880a20b7816 */ /* 0x002fca00000000ff */
[----:B------:R-:W-:-:S07]  /*4820*/  IMAD R10, R11, R22, RZ ;  /* 0x000000160b0a7224 */ /* 0x000fce00078e02ff */
.L_x_158:
[----:B------:R-:W-:Y:S05]  /*4830*/  BSYNC B1 ;  /* 0x0000000000017941 */ /* 0x000fea0003800000 */
.L_x_157:
[----:B-1----:R-:W-:Y:S01]  /*4840*/  @!P5 IMAD R11, R84, R23, R10 ;  /* 0x00000017540bd224 */ /* 0x002fe200078e020a */
[----:B------:R-:W-:Y:S04]  /*4850*/  BSSY B1, `(.L_x_159) ;  /* 0x0000006000017945 */ /* 0x000fe80003800000 */
[----:B------:R1:W-:Y:S01]  /*4860*/  @!P5 STG.E.U8 desc[UR38][R4.64+0x78], R11 ;  /* 0x0000780b0400d986 */ /* 0x0003e2000c101126 */
[----:B------:R-:W-:Y:S05]  /*4870*/  @P2 BRA `(.L_x_160) ;  /* 0x00000000000c2947 */ /* 0x000fea0003800000 */
[----:B------:R-:W1:Y:S02]  /*4880*/  LDG.E.U8 R162, desc[UR38][R2.64+0x79] ;  /* 0x0000792602a27981 */ /* 0x000e64000c1e1100 */
[----:B-1----:R-:W-:-:S05]  /*4890*/  PRMT R11, R162, 0x8880, RZ ;  /* 0x00008880a20b7816 */ /* 0x002fca00000000ff */
[----:B------:R-:W-:-:S07]  /*48a0*/  IMAD R10, R11, R22, RZ ;  /* 0x000000160b0a7224 */ /* 0x000fce00078e02ff */
.L_x_160:
[----:B------:R-:W-:Y:S05]  /*48b0*/  BSYNC B1 ;  /* 0x0000000000017941 */ /* 0x000fea0003800000 */
.L_x_159:
        /* <DEDUP_REMOVED lines=11> */
.L_x_162:
[----:B------:R-:W-:Y:S05]  /*4970*/  BSYNC B1 ;  /* 0x0000000000017941 */ /* 0x000fea0003800000 */
.L_x_161:
[----:B-1----:R-:W-:Y:S01]  /*4980*/  @!P4 IMAD R11, R86, R23, R10 ;  /* 0x00000017560bc224 */ /* 0x002fe200078e020a */
[----:B------:R-:W-:Y:S04]  /*4990*/  BSSY B1, `(.L_x_163) ;  /* 0x0000006000017945 */ /* 0x000fe80003800000 */
[----:B------:R1:W-:Y:S01]  /*49a0*/  @!P4 STG.E.U8 desc[UR38][R6.64+0x78], R11 ;  /* 0x0000780b0600c986 */ /* 0x0003e2000c101126 */
[----:B------:R-:W-:Y:S05]  /*49b0*/  @P3 BRA `(.L_x_164) ;  /* 0x00000000000c3947 */ /* 0x000fea0003800000 */
[----:B------:R-:W1:Y:S02]  /*49c0*/  LDG.E.U8 R162, desc[UR38][R8.64+0x79] ;  /* 0x0000792608a27981 */ /* 0x000e64000c1e1100 */
[----:B-1----:R-:W-:-:S05]  /*49d0*/  PRMT R11, R162, 0x8880, RZ ;  /* 0x00008880a20b7816 */ /* 0x002fca00000000ff */
[----:B------:R-:W-:-:S07]  /*49e0*/  IMAD R10, R11, R22, RZ ;  /* 0x000000160b0a7224 */ /* 0x000fce00078e02ff */
.L_x_164:
[----:B------:R-:W-:Y:S05]  /*49f0*/  BSYNC B1 ;  /* 0x0000000000017941 */ /* 0x000fea0003800000 */
.L_x_163:
[----:B------:R-:W-:Y:S01]  /*4a00*/  @!P3 IMAD R87, R87, R23, R10 ;  /* 0x000000175757b224 */ /* 0x000fe200078e020a */
[----:B------:R-:W-:Y:S04]  /*4a10*/  BSSY B1, `(.L_x_165) ;  /* 0x0000006000017945 */ /* 0x000fe80003800000 */
[----:B------:R0:W-:Y:S01]  /*4a20*/  @!P3 STG.E.U8 desc[UR38][R6.64+0x79], R87 ;  /* 0x000079570600b986 */ /* 0x0001e2000c101126 */
[----:B------:R-:W-:Y:S05]  /*4a30*/  @P5 BRA `(.L_x_166) ;  /* 0x00000000000c5947 */ /* 0x000fea0003800000 */
[----:B------:R-:W1:Y:S02]  /*4a40*/  LDG.E.U8 R162, desc[UR38][R2.64+0x80] ;  /* 0x0000802602a27981 */ /* 0x000e64000c1e1100 */
[----:B-1----:R-:W-:-:S05]  /*4a50*/  PRMT R11, R162, 0x8880, RZ ;  /* 0x00008880a20b7816 */ /* 0x002fca00000000ff */
[----:B------:R-:W-:-:S07]  /*4a60*/  IMAD R10, R11, R22, RZ ;  /* 0x000000160b0a7224 */ /* 0x000fce00078e02ff */
.L_x_166:
[----:B------:R-:W-:Y:S05]  /*4a70*/  BSYNC B1 ;  /* 0x0000000000017941 */ /* 0x000fea0003800000 */
.L_x_165:
[----:B-1----:R-:W-:Y:S01]  /*4a80*/  @!P5 IMAD R11, R88, R23, R10 ;  /* 0x00000017580bd224 */ /* 0x002fe200078e020a */
[----:B------:R-:W-:Y:S04]  /*4a90*/  BSSY B1, `(.L_x_167) ;  /* 0x0000006000017945 */ /* 0x000fe80003800000 */
[----:B------:R1:W-:Y:S01]  /*4aa0*/  @!P5 STG.E.U8 desc[UR38][R4.64+0x80], R11 ;  /* 0x0000800b0400d986 */ /* 0x0003e2000c101126 */
[----:B------:R-:W-:Y:S05]  /*4ab0*/  @P2 BRA `(.L_x_168) ;  /* 0x00000000000c2947 */ /* 0x000fea0003800000 */
[----:B------:R-:W1:Y:S02]  /*4ac0*/  LDG.E.U8 R162, desc[UR38][R2.64+0x81] ;  /* 0x0000812602a27981 */ /* 0x000e64000c1e1100 */
[----:B-1----:R-:W-:-:S05]  /*4ad0*/  PRMT R11, R162, 0x8880, RZ ;  /* 0x00008880a20b7816 */ /* 0x002fca00000000ff */
[----:B------:R-:W-:-:S07]  /*4ae0*/  IMAD R10, R11, R22, RZ ;  /* 0x000000160b0a7224 */ /* 0x000fce00078e02ff */
.L_x_168:
[----:B------:R-:W-:Y:S05]  /*4af0*/  BSYNC B1 ;  /* 0x0000000000017941 */ /* 0x000fea0003800000 */
.L_x_167:
        /* <DEDUP_REMOVED lines=11> */
.L_x_170:
[----:B------:R-:W-:Y:S05]  /*4bb0*/  BSYNC B1 ;  /* 0x0000000000017941 */ /* 0x000fea0003800000 */
.L_x_169:
[----:B-1----:R-:W-:Y:S01]  /*4bc0*/  @!P4 IMAD R11, R90, R23, R10 ;  /* 0x000000175a0bc224 */ /* 0x002fe200078e020a */
[----:B------:R-:W-:Y:S04]  /*4bd0*/  BSSY B1, `(.L_x_171) ;  /* 0x0000006000017945 */ /* 0x000fe80003800000 */
[----:B------:R1:W-:Y:S01]  /*4be0*/  @!P4 STG.E.U8 desc[UR38][R6.64+0x80], R11 ;  /* 0x0000800b0600c986 */ /* 0x0003e2000c101126 */
[----:B------:R-:W-:Y:S05]  /*4bf0*/  @P3 BRA `(.L_x_172) ;  /* 0x00000000000c3947 */ /* 0x000fea0003800000 */
[----:B------:R-:W1:Y:S02]  /*4c00*/  LDG.E.U8 R162, desc[UR38][R8.64+0x81] ;  /* 0x0000812608a27981 */ /* 0x000e64000c1e1100 */
[----:B-1----:R-:W-:-:S05]  /*4c10*/  PRMT R11, R162, 0x8880, RZ ;  /* 0x00008880a20b7816 */ /* 0x002fca00000000ff */
[----:B------:R-:W-:-:S07]  /*4c20*/  IMAD R10, R11, R22, RZ ;  /* 0x000000160b0a7224 */ /* 0x000fce00078e02ff */
.L_x_172:
[----:B------:R-:W-:Y:S05]  /*4c30*/  BSYNC B1 ;  /* 0x0000000000017941 */ /* 0x000fea0003800000 */
.L_x_171:
[----:B------:R-:W-:Y:S01]  /*4c40*/  @!P3 IMAD R91, R91, R23, R10 ;  /* 0x000000175b5bb224 */ /* 0x000fe200078e020a */
[----:B------:R-:W-:Y:S04]  /*4c50*/  BSSY B1, `(.L_x_173) ;  /* 0x0000006000017945 */ /* 0x000fe80003800000 */
[----:B------:R0:W-:Y:S01]  /*4c60*/  @!P3 STG.E.U8 desc[UR38][R6.64+0x81], R91 ;  /* 0x0000815b0600b986 */ /* 0x0001e2000c101126 */
[----:B------:R-:W-:Y:S05]  /*4c70*/  @P5 BRA `(.L_x_174) ;  /* 0x00000000000c5947 */ /* 0x000fea0003800000 */
[----:B------:R-:W1:Y:S02]  /*4c80*/  LDG.E.U8 R162, desc[UR38][R2.64+0x88] ;  /* 0x0000882602a27981 */ /* 0x000e64000c1e1100 */
[----:B-1----:R-:W-:-:S05]  /*4c90*/  PRMT R11, R162, 0x8880, RZ ;  /* 0x00008880a20b7816 */ /* 0x002fca00000000ff */
[----:B------:R-:W-:-:S07]  /*4ca0*/  IMAD R10, R11, R22, RZ ;  /* 0x000000160b0a7224 */ /* 0x000fce00078e02ff */
.L_x_174:
[----:B------:R-:W-:Y:S05]  /*4cb0*/  BSYNC B1 ;  /* 0x0000000000017941 */ /* 0x000fea0003800000 */
.L_x_173:
[----:B-1----:R-:W-:Y:S01]  /*4cc0*/  @!P5 IMAD R11, R92, R23, R10 ;  /* 0x000000175c0bd224 */ /* 0x002fe200078e020a */
[----:B------:R-:W-:Y:S04]  /*4cd0*/  BSSY B1, `(.L_x_175) ;  /* 0x0000006000017945 */ /* 0x000fe80003800000 */
[----:B------:R1:W-:Y:S01]  /*4ce0*/  @!P5 STG.E.U8 desc[UR38][R4.64+0x88], R11 ;  /* 0x0000880b0400d986 */ /* 0x0003e2000c101126 */
[----:B------:R-:W-:Y:S05]  /*4cf0*/  @P2 BRA `(.L_x_176) ;  /* 0x00000000000c2947 */ /* 0x000fea0003800000 */
[----:B------:R-:W1:Y:S02]  /*4d00*/  LDG.E.U8 R162, desc[UR38][R2.64+0x89] ;  /* 0x0000892602a27981 */ /* 0x000e64000c1e1100 */
[----:B-1----:R-:W-:-:S05]  /*4d10*/  PRMT R11, R162, 0x8880, RZ ;  /* 0x00008880a20b7816 */ /* 0x002fca00000000ff */
[----:B------:R-:W-:-:S07]  /*4d20*/  IMAD R10, R11, R22, RZ ;  /* 0x000000160b0a7224 */ /* 0x000fce00078e02ff */
.L_x_176:
[----:B------:R-:W-:Y:S05]  /*4d30*/  BSYNC B1 ;  /* 0x0000000000017941 */ /* 0x000fea0003800000 */
.L_x_175:
        /* <DEDUP_REMOVED lines=11> */
.L_x_178:
[----:B------:R-:W-:Y:S05]  /*4df0*/  BSYNC B1 ;  /* 0x0000000000017941 */ /* 0x000fea0003800000 */
.L_x_177:
[----:B-1----:R-:W-:Y:S01]  /*4e00*/  @!P4 IMAD R11, R94, R23, R10 ;  /* 0x000000175e0bc224 */ /* 0x002fe200078e020a */
[----:B------:R-:W-:Y:S04]  /*4e10*/  BSSY B1, `(.L_x_179) ;  /* 0x0000006000017945 */ /* 0x000fe80003800000 */
[----:B------:R1:W-:Y:S01]  /*4e20*/  @!P4 STG.E.U8 desc[UR38][R6.64+0x88], R11 ;  /* 0x0000880b0600c986 */ /* 0x0003e2000c101126 */
[----:B------:R-:W-:Y:S05]  /*4e30*/  @P3 BRA `(.L_x_180) ;  /* 0x00000000000c3947 */ /* 0x000fea0003800000 */
[----:B------:R-:W1:Y:S02]  /*4e40*/  LDG.E.U8 R162, desc[UR38][R8.64+0x89] ;  /* 0x0000892608a27981 */ /* 0x000e64000c1e1100 */
[----:B-1----:R-:W-:-:S05]  /*4e50*/  PRMT R11, R162, 0x8880, RZ ;  /* 0x00008880a20b7816 */ /* 0x002fca00000000ff */
[----:B------:R-:W-:-:S07]  /*4e60*/  IMAD R10, R11, R22, RZ ;  /* 0x000000160b0a7224 */ /* 0x000fce00078e02ff */
.L_x_180:
[----:B------:R-:W-:Y:S05]  /*4e70*/  BSYNC B1 ;  /* 0x0000000000017941 */ /* 0x000fea0003800000 */
.L_x_179:
[----:B------:R-:W-:Y:S01]  /*4e80*/  @!P3 IMAD R95, R95, R23, R10 ;  /* 0x000000175f5fb224 */ /* 0x000fe200078e020a */
[----:B------:R-:W-:Y:S04]  /*4e90*/  BSSY B1, `(.L_x_181) ;  /* 0x0000006000017945 */ /* 0x000fe80003800000 */
[----:B------:R0:W-:Y:S01]  /*4ea0*/  @!P3 STG.E.U8 desc[UR38][R6.64+0x89], R95 ;  /* 0x0000895f0600b986 */ /* 0x0001e2000c101126 */
[----:B------:R-:W-:Y:S05]  /*4eb0*/  @P5 BRA `(.L_x_182) ;  /* 0x00000000000c5947 */ /* 0x000fea0003800000 */
[----:B------:R-:W1:Y:S02]  /*4ec0*/  LDG.E.U8 R162, desc[UR38][R2.64+0x90] ;  /* 0x0000902602a27981 */ /* 0x000e64000c1e1100 */
[----:B-1----:R-:W-:-:S05]  /*4ed0*/  PRMT R11, R162, 0x8880, RZ ;  /* 0x00008880a20b7816 */ /* 0x002fca00000000ff */
[----:B------:R-:W-:-:S07]  /*4ee0*/  IMAD R10, R11, R22, RZ ;  /* 0x000000160b0a7224 */ /* 0x000fce00078e02ff */
.L_x_182:
[----:B------:R-:W-:Y:S05]  /*4ef0*/  BSYNC B1 ;  /* 0x0000000000017941 */ /* 0x000fea0003800000 */
.L_x_181:
[----:B-1----:R-:W-:Y:S01]  /*4f00*/  @!P5 IMAD R11, R96, R23, R10 ;  /* 0x00000017600bd224 */ /* 0x002fe200078e020a */
[----:B------:R-:W-:Y:S04]  /*4f10*/  BSSY B1, `(.L_x_183) ;  /* 0x0000006000017945 */ /* 0x000fe80003800000 */
[----:B------:R1:W-:Y:S01]  /*4f20*/  @!P5 STG.E.U8 desc[UR38][R4.64+0x90], R11 ;  /* 0x0000900b0400d986 */ /* 0x0003e2000c101126 */
[----:B------:R-:W-:Y:S05]  /*4f30*/  @P2 BRA `(.L_x_184) ;  /* 0x00000000000c2947 */ /* 0x000fea0003800000 */
[----:B------:R-:W1:Y:S02]  /*4f40*/  LDG.E.U8 R162, desc[UR38][R2.64+0x91] ;  /* 0x0000912602a27981 */ /* 0x000e64000c1e1100 */
[----:B-1----:R-:W-:-:S05]  /*4f50*/  PRMT R11, R162, 0x8880, RZ ;  /* 0x00008880a20b7816 */ /* 0x002fca00000000ff */
[----:B------:R-:W-:-:S07]  /*4f60*/  IMAD R10, R11, R22, RZ ;  /* 0x000000160b0a7224 */ /* 0x000fce00078e02ff */
.L_x_184:
[----:B------:R-:W-:Y:S05]  /*4f70*/  BSYNC B1 ;  /* 0x0000000000017941 */ /* 0x000fea0003800000 */
.L_x_183:
        /* <DEDUP_REMOVED lines=11> */
.L_x_186:
[----:B------:R-:W-:Y:S05]  /*5030*/  BSYNC B1 ;  /* 0x0000000000017941 */ /* 0x000fea0003800000 */
.L_x_185:
[----:B-1----:R-:W-:Y:S01]  /*5040*/  @!P4 IMAD R11, R98, R23, R10 ;  /* 0x00000017620bc224 */ /* 0x002fe200078e020a */
[----:B------:R-:W-:Y:S04]  /*5050*/  BSSY B1, `(.L_x_187) ;  /* 0x0000006000017945 */ /* 0x000fe80003800000 */
[----:B------:R1:W-:Y:S01]  /*5060*/  @!P4 STG.E.U8 desc[UR38][R6.64+0x90], R11 ;  /* 0x0000900b0600c986 */ /* 0x0003e2000c101126 */
[----:B------:R-:W-:Y:S05]  /*5070*/  @P3 BRA `(.L_x_188) ;  /* 0x00000000000c3947 */ /* 0x000fea0003800000 */
[----:B------:R-:W1:Y:S02]  /*5080*/  LDG.E.U8 R162, desc[UR38][R8.64+0x91] ;  /* 0x0000912608a27981 */ /* 0x000e64000c1e1100 */
[----:B-1----:R-:W-:-:S05]  /*5090*/  PRMT R11, R162, 0x8880, RZ ;  /* 0x00008880a20b7816 */ /* 0x002fca00000000ff */
[----:B------:R-:W-:-:S07]  /*50a0*/  IMAD R10, R11, R22, RZ ;  /* 0x000000160b0a7224 */ /* 0x000fce00078e02ff */
.L_x_188:
[----:B------:R-:W-:Y:S05]  /*50b0*/  BSYNC B1 ;  /* 0x0000000000017941 */ /* 0x000fea0003800000 */
.L_x_187:
[----:B------:R-:W-:Y:S01]  /*50c0*/  @!P3 IMAD R99, R99, R23, R10 ;  /* 0x000000176363b224 */ /* 0x000fe200078e020a */
[----:B------:R-:W-:Y:S04]  /*50d0*/  BSSY B1, `(.L_x_189) ;  /* 0x0000006000017945 */ /* 0x000fe80003800000 */
[----:B------:R0:W-:Y:S01]  /*50e0*/  @!P3 STG.E.U8 desc[UR38][R6.64+0x91], R99 ;  /* 0x000091630600b986 */ /* 0x0001e2000c101126 */
[----:B------:R-:W-:Y:S05]  /*50f0*/  @P5 BRA `(.L_x_190) ;  /* 0x00000000000c5947 */ /* 0x000fea0003800000 */
[----:B------:R-:W1:Y:S02]  /*5100*/  LDG.E.U8 R162, desc[UR38][R2.64+0x98] ;  /* 0x0000982602a27981 */ /* 0x000e64000c1e1100 */
[----:B-1----:R-:W-:-:S05]  /*5110*/  PRMT R11, R162, 0x8880, RZ ;  /* 0x00008880a20b7816 */ /* 0x002fca00000000ff */
[----:B------:R-:W-:-:S07]  /*5120*/  IMAD R10, R11, R22, RZ ;  /* 0x000000160b0a7224 */ /* 0x000fce00078e02ff */
.L_x_190:
[----:B------:R-:W-:Y:S05]  /*5130*/  BSYNC B1 ;  /* 0x0000000000017941 */ /* 0x000fea0003800000 */
.L_x_189:
[----:B-1----:R-:W-:Y:S01]  /*5140*/  @!P5 IMAD R11, R100, R23, R10 ;  /* 0x00000017640bd224 */ /* 0x002fe200078e020a */
[----:B------:R-:W-:Y:S04]  /*5150*/  BSSY B1, `(.L_x_191) ;  /* 0x0000006000017945 */ /* 0x000fe80003800000 */
[----:B------:R1:W-:Y:S01]  /*5160*/  @!P5 STG.E.U8 desc[UR38][R4.64+0x98], R11 ;  /* 0x0000980b0400d986 */ /* 0x0003e2000c101126 */
[----:B------:R-:W-:Y:S05]  /*5170*/  @P2 BRA `(.L_x_192) ;  /* 0x00000000000c2947 */ /* 0x000fea0003800000 */
[----:B------:R-:W1:Y:S02]  /*5180*/  LDG.E.U8 R162, desc[UR38][R2.64+0x99] ;  /* 0x0000992602a27981 */ /* 0x000e64000c1e1100 */
[----:B-1----:R-:W-:-:S05]  /*5190*/  PRMT R11, R162, 0x8880, RZ ;  /* 0x00008880a20b7816 */ /* 0x002fca00000000ff */
[----:B------:R-:W-:-:S07]  /*51a0*/  IMAD R10, R11, R22, RZ ;  /* 0x000000160b0a7224 */ /* 0x000fce00078e02ff */
.L_x_192:
[----:B------:R-:W-:Y:S05]  /*51b0*/  BSYNC B1 ;  /* 0x0000000000017941 */ /* 0x000fea0003800000 */
.L_x_191:
        /* <DEDUP_REMOVED lines=11> */
.L_x_194:
[----:B------:R-:W-:Y:S05]  /*5270*/  BSYNC B1 ;  /* 0x0000000000017941 */ /* 0x000fea0003800000 */
.L_x_193:
[----:B-1----:R-:W-:Y:S01]  /*5280*/  @!P4 IMAD R11, R102, R23, R10 ;  /* 0x00000017660bc224 */ /* 0x002fe200078e020a */
[----:B------:R-:W-:Y:S04]  /*5290*/  BSSY B1, `(.L_x_195) ;  /* 0x0000006000017945 */ /* 0x000fe80003800000 */
[----:B------:R1:W-:Y:S01]  /*52a0*/  @!P4 STG.E.U8 desc[UR38][R6.64+0x98], R11 ;  /* 0x0000980b0600c986 */ /* 0x0003e2000c101126 */
[----:B------:R-:W-:Y:S05]  /*52b0*/  @P3 BRA `(.L_x_196) ;  /* 0x00000000000c3947 */ /* 0x000fea0003800000 */
[----:B------:R-:W1:Y:S02]  /*52c0*/  LDG.E.U8 R162, desc[UR38][R8.64+0x99] ;  /* 0x0000992608a27981 */ /* 0x000e64000c1e1100 */
[----:B-1----:R-:W-:-:S05]  /*52d0*/  PRMT R11, R162, 0x8880, RZ ;  /* 0x00008880a20b7816 */ /* 0x002fca00000000ff */
[----:B------:R-:W-:-:S07]  /*52e0*/  IMAD R10, R11, R22, RZ ;  /* 0x000000160b0a7224 */ /* 0x000fce00078e02ff */
.L_x_196:
[----:B------:R-:W-:Y:S05]  /*52f0*/  BSYNC B1 ;  /* 0x0000000000017941 */ /* 0x000fea0003800000 */
.L_x_195:
[----:B------:R-:W-:Y:S01]  /*5300*/  @!P3 IMAD R103, R103, R23, R10 ;  /* 0x000000176767b224 */ /* 0x000fe200078e020a */
[----:B------:R-:W-:Y:S04]  /*5310*/  BSSY B1, `(.L_x_197) ;  /* 0x0000006000017945 */ /* 0x000fe80003800000 */
[----:B------:R0:W-:Y:S01]  /*5320*/  @!P3 STG.E.U8 desc[UR38][R6.64+0x99], R103 ;  /* 0x000099670600b986 */ /* 0x0001e2000c101126 */
[----:B------:R-:W-:Y:S05]  /*5330*/  @P5 BRA `(.L_x_198) ;  /* 0x00000000000c5947 */ /* 0x000fea0003800000 */
[----:B------:R-:W1:Y:S02]  /*5340*/  LDG.E.U8 R162, desc[UR38][R2.64+0xa0] ;  /* 0x0000a02602a27981 */ /* 0x000e64000c1e1100 */
[----:B-1----:R-:W-:-:S05]  /*5350*/  PRMT R11, R162, 0x8880, RZ ;  /* 0x00008880a20b7816 */ /* 0x002fca00000000ff */
[----:B------:R-:W-:-:S07]  /*5360*/  IMAD R10, R11, R22, RZ ;  /* 0x000000160b0a7224 */ /* 0x000fce00078e02ff */
.L_x_198:
[----:B------:R-:W-:Y:S05]  /*5370*/  BSYNC B1 ;  /* 0x0000000000017941 */ /* 0x000fea0003800000 */
.L_x_197:
[----:B-1----:R-:W-:Y:S01]  /*5380*/  @!P5 IMAD R11, R104, R23, R10 ;  /* 0x00000017680bd224 */ /* 0x002fe200078e020a */
[----:B------:R-:W-:Y:S04]  /*5390*/  BSSY B1, `(.L_x_199) ;  /* 0x0000006000017945 */ /* 0x000fe80003800000 */
[----:B------:R1:W-:Y:S01]  /*53a0*/  @!P5 STG.E.U8 desc[UR38][R4.64+0xa0], R11 ;  /* 0x0000a00b0400d986 */ /* 0x0003e2000c101126 */
[----:B------:R-:W-:Y:S05]  /*53b0*/  @P2 BRA `(.L_x_200) ;  /* 0x00000000000c2947 */ /* 0x000fea0003800000 */
[----:B------:R-:W1:Y:S02]  /*53c0*/  LDG.E.U8 R162, desc[UR38][R2.64+0xa1] ;  /* 0x0000a12602a27981 */ /* 0x000e64000c1e1100 */
[----:B-1----:R-:W-:-:S05]  /*53d0*/  PRMT R11, R162, 0x8880, RZ ;  /* 0x00008880a20b7816 */ /* 0x002fca00000000ff */
[----:B------:R-:W-:-:S07]  /*53e0*/  IMAD R10, R11, R22, RZ ;  /* 0x000000160b0a7224 */ /* 0x000fce00078e02ff */
.L_x_200:
[----:B------:R-:W-:Y:S05]  /*53f0*/  BSYNC B1 ;  /* 0x0000000000017941 */ /* 0x000fea0003800000 */
.L_x_199:
        /* <DEDUP_REMOVED lines=11> */
.L_x_202:
[----:B------:R-:W-:Y:S05]  /*54b0*/  BSYNC B1 ;  /* 0x0000000000017941 */ /* 0x000fea0003800000 */
.L_x_201:
[----:B-1----:R-:W-:Y:S01]  /*54c0*/  @!P4 IMAD R11, R106, R23, R10 ;  /* 0x000000176a0bc224 */ /* 0x002fe200078e020a */
[----:B------:R-:W-:Y:S04]  /*54d0*/  BSSY B1, `(.L_x_203) ;  /* 0x0000006000017945 */ /* 0x000fe80003800000 */
[----:B------:R1:W-:Y:S01]  /*54e0*/  @!P4 STG.E.U8 desc[UR38][R6.64+0xa0], R11 ;  /* 0x0000a00b0600c986 */ /* 0x0003e2000c101126 */
[----:B------:R-:W-:Y:S05]  /*54f0*/  @P3 BRA `(.L_x_204) ;  /* 0x00000000000c3947 */ /* 0x000fea0003800000 */
[----:B------:R-:W1:Y:S02]  /*5500*/  LDG.E.U8 R162, desc[UR38][R8.64+0xa1] ;  /* 0x0000a12608a27981 */ /* 0x000e64000c1e1100 */
[----:B-1----:R-:W-:-:S05]  /*5510*/  PRMT R11, R162, 0x8880, RZ ;  /* 0x00008880a20b7816 */ /* 0x002fca00000000ff */
[----:B------:R-:W-:-:S07]  /*5520*/  IMAD R10, R11, R22, RZ ;  /* 0x000000160b0a7224 */ /* 0x000fce00078e02ff */
.L_x_204:
[----:B------:R-:W-:Y:S05]  /*5530*/  BSYNC B1 ;  /* 0x0000000000017941 */ /* 0x000fea0003800000 */
.L_x_203:
[----:B------:R-:W-:Y:S01]  /*5540*/  @!P3 IMAD R107, R107, R23, R10 ;  /* 0x000000176b6bb224 */ /* 0x000fe200078e020a */
[----:B------:R-:W-:Y:S04]  /*5550*/  BSSY B1, `(.L_x_205) ;  /* 0x0000006000017945 */ /* 0x000fe80003800000 */
[----:B------:R0:W-:Y:S01]  /*5560*/  @!P3 STG.E.U8 desc[UR38][R6.64+0xa1], R107 ;  /* 0x0000a16b0600b986 */ /* 0x0001e2000c101126 */
[----:B------:R-:W-:Y:S05]  /*5570*/  @P5 BRA `(.L_x_206) ;  /* 0x00000000000c5947 */ /* 0x000fea0003800000 */
[----:B------:R-:W1:Y:S02]  /*5580*/  LDG.E.U8 R162, desc[UR38][R2.64+0xa8] ;  /* 0x0000a82602a27981 */ /* 0x000e64000c1e1100 */
[----:B-1----:R-:W-:-:S05]  /*5590*/  PRMT R11, R162, 0x8880, RZ ;  /* 0x00008880a20b7816 */ /* 0x002fca00000000ff */
[----:B------:R-:W-:-:S07]  /*55a0*/  IMAD R10, R11, R22, RZ ;  /* 0x000000160b0a7224 */ /* 0x000fce00078e02ff */
.L_x_206:
[----:B------:R-:W-:Y:S05]  /*55b0*/  BSYNC B1 ;  /* 0x0000000000017941 */ /* 0x000fea0003800000 */
.L_x_205:
[----:B-1----:R-:W-:Y:S01]  /*55c0*/  @!P5 IMAD R11, R108, R23, R10 ;  /* 0x000000176c0bd224 */ /* 0x002fe200078e020a */
[----:B------:R-:W-:Y:S04]  /*55d0*/  BSSY B1, `(.L_x_207) ;  /* 0x0000006000017945 */ /* 0x000fe80003800000 */
[----:B------:R1:W-:Y:S01]  /*55e0*/  @!P5 STG.E.U8 desc[UR38][R4.64+0xa8], R11 ;  /* 0x0000a80b0400d986 */ /* 0x0003e2000c101126 */
[----:B------:R-:W-:Y:S05]  /*55f0*/  @P2 BRA `(.L_x_208) ;  /* 0x00000000000c2947 */ /* 0x000fea0003800000 */
[----:B------:R-:W1:Y:S02]  /*5600*/  LDG.E.U8 R162, desc[UR38][R2.64+0xa9] ;  /* 0x0000a92602a27981 */ /* 0x000e64000c1e1100 */
[----:B-1----:R-:W-:-:S05]  /*5610*/  PRMT R11, R162, 0x8880, RZ ;  /* 0x00008880a20b7816 */ /* 0x002fca00000000ff */
[----:B------:R-:W-:-:S07]  /*5620*/  IMAD R10, R11, R22, RZ ;  /* 0x000000160b0a7224 */ /* 0x000fce00078e02ff */
.L_x_208:
[----:B------:R-:W-:Y:S05]  /*5630*/  BSYNC B1 ;  /* 0x0000000000017941 */ /* 0x000fea0003800000 */
.L_x_207:
        /* <DEDUP_REMOVED lines=11> */
.L_x_210:
[----:B------:R-:W-:Y:S05]  /*56f0*/  BSYNC B1 ;  /* 0x0000000000017941 */ /* 0x000fea0003800000 */
.L_x_209:
[----:B-1----:R-:W-:Y:S01]  /*5700*/  @!P4 IMAD R11, R110, R23, R10 ;  /* 0x000000176e0bc224 */ /* 0x002fe200078e020a */
[----:B------:R-:W-:Y:S04]  /*5710*/  BSSY B1, `(.L_x_211) ;  /* 0x0000006000017945 */ /* 0x000fe80003800000 */
[----:B------:R1:W-:Y:S01]  /*5720*/  @!P4 STG.E.U8 desc[UR38][R6.64+0xa8], R11 ;  /* 0x0000a80b0600c986 */ /* 0x0003e2000c101126 */
[----:B------:R-:W-:Y:S05]  /*5730*/  @P3 BRA `(.L_x_212) ;  /* 0x00000000000c3947 */ /* 0x000fea0003800000 */
[----:B------:R-:W1:Y:S02]  /*5740*/  LDG.E.U8 R162, desc[UR38][R8.64+0xa9] ;  /* 0x0000a92608a27981 */ /* 0x000e64000c1e1100 */
[----:B-1----:R-:W-:-:S05]  /*5750*/  PRMT R11, R162, 0x8880, RZ ;  /* 0x00008880a20b7816 */ /* 0x002fca00000000ff */
[----:B------:R-:W-:-:S07]  /*5760*/  IMAD R10, R11, R22, RZ ;  /* 0x000000160b0a7224 */ /* 0x000fce00078e02ff */
.L_x_212:
[----:B------:R-:W-:Y:S05]  /*5770*/  BSYNC B1 ;  /* 0x0000000000017941 */ /* 0x000fea0003800000 */
.L_x_211:
[----:B------:R-:W-:Y:S01]  /*5780*/  @!P3 IMAD R111, R111, R23, R10 ;  /* 0x000000176f6fb224 */ /* 0x000fe200078e020a */
[----:B------:R-:W-:Y:S04]  /*5790*/  BSSY B1, `(.L_x_213) ;  /* 0x0000006000017945 */ /* 0x000fe80003800000 */
[----:B------:R0:W-:Y:S01]  /*57a0*/  @!P3 STG.E.U8 desc[UR38][R6.64+0xa9], R111 ;  /* 0x0000a96f0600b986 */ /* 0x0001e2000c101126 */
[----:B------:R-:W-:Y:S05]  /*57b0*/  @P5 BRA `(.L_x_214) ;  /* 0x00000000000c5947 */ /* 0x000fea0003800000 */
[----:B------:R-:W1:Y:S02]  /*57c0*/  LDG.E.U8 R162, desc[UR38][R2.64+0xb0] ;  /* 0x0000b02602a27981 */ /* 0x000e64000c1e1100 */
[----:B-1----:R-:W-:-:S05]  /*57d0*/  PRMT R11, R162, 0x8880, RZ ;  /* 0x00008880a20b7816 */ /* 0x002fca00000000ff */
[----:B------:R-:W-:-:S07]  /*57e0*/  IMAD R10, R11, R22, RZ ;  /* 0x000000160b0a7224 */ /* 0x000fce00078e02ff */
.L_x_214:
[----:B------:R-:W-:Y:S05]  /*57f0*/  BSYNC B1 ;  /* 0x0000000000017941 */ /* 0x000fea0003800000 */
.L_x_213:
[----:B-1----:R-:W-:Y:S01]  /*5800*/  @!P5 IMAD R11, R112, R23, R10 ;  /* 0x00000017700bd224 */ /* 0x002fe200078e020a */
[----:B------:R-:W-:Y:S04]  /*5810*/  BSSY B1, `(.L_x_215) ;  /* 0x0000006000017945 */ /* 0x000fe80003800000 */
[----:B------:R1:W-:Y:S01]  /*5820*/  @!P5 STG.E.U8 desc[UR38][R4.64+0xb0], R11 ;  /* 0x0000b00b0400d986 */ /* 0x0003e2000c101126 */
[----:B------:R-:W-:Y:S05]  /*5830*/  @P2 BRA `(.L_x_216) ;  /* 0x00000000000c2947 */ /* 0x000fea0003800000 */
[----:B------:R-:W1:Y:S02]  /*5840*/  LDG.E.U8 R162, desc[UR38][R2.64+0xb1] ;  /* 0x0000b12602a27981 */ /* 0x000e64000c1e1100 */
[----:B-1----:R-:W-:-:S05]  /*5850*/  PRMT R11, R162, 0x8880, RZ ;  /* 0x00008880a20b7816 */ /* 0x002fca00000000ff */
[----:B------:R-:W-:-:S07]  /*5860*/  IMAD R10, R11, R22, RZ ;  /* 0x000000160b0a7224 */ /* 0x000fce00078e02ff */
.L_x_216:
[----:B------:R-:W-:Y:S05]  /*5870*/  BSYNC B1 ;  /* 0x0000000000017941 */ /* 0x000fea0003800000 */
.L_x_215:
        /* <DEDUP_REMOVED lines=11> */
.L_x_218:
[----:B------:R-:W-:Y:S05]  /*5930*/  BSYNC B1 ;  /* 0x0000000000017941 */ /* 0x000fea0003800000 */
.L_x_217:
[----:B-1----:R-:W-:Y:S01]  /*5940*/  @!P4 IMAD R11, R114, R23, R10 ;  /* 0x00000017720bc224 */ /* 0x002fe200078e020a */
[----:B------:R-:W-:Y:S04]  /*5950*/  BSSY B1, `(.L_x_219) ;  /* 0x0000006000017945 */ /* 0x000fe80003800000 */
[----:B------:R1:W-:Y:S01]  /*5960*/  @!P4 STG.E.U8 desc[UR38][R6.64+0xb0], R11 ;  /* 0x0000b00b0600c986 */ /* 0x0003e2000c101126 */
[----:B------:R-:W-:Y:S05]  /*5970*/  @P3 BRA `(.L_x_220) ;  /* 0x00000000000c3947 */ /* 0x000fea0003800000 */
[----:B------:R-:W1:Y:S02]  /*5980*/  LDG.E.U8 R162, desc[UR38][R8.64+0xb1] ;  /* 0x0000b12608a27981 */ /* 0x000e64000c1e1100 */
[----:B-1----:R-:W-:-:S05]  /*5990*/  PRMT R11, R162, 0x8880, RZ ;  /* 0x00008880a20b7816 */ /* 0x002fca00000000ff */
[----:B------:R-:W-:-:S07]  /*59a0*/  IMAD R10, R11, R22, RZ ;  /* 0x000000160b0a7224 */ /* 0x000fce00078e02ff */
.L_x_220:
[----:B------:R-:W-:Y:S05]  /*59b0*/  BSYNC B1 ;  /* 0x0000000000017941 */ /* 0x000fea0003800000 */
.L_x_219:
[----:B------:R-:W-:Y:S01]  /*59c0*/  @!P3 IMAD R115, R115, R23, R10 ;  /* 0x000000177373b224 */ /* 0x000fe200078e020a */
[----:B------:R-:W-:Y:S04]  /*59d0*/  BSSY B1, `(.L_x_221) ;  /* 0x0000006000017945 */ /* 0x000fe80003800000 */
[----:B------:R0:W-:Y:S01]  /*59e0*/  @!P3 STG.E.U8 desc[UR38][R6.64+0xb1], R115 ;  /* 0x0000b1730600b986 */ /* 0x0001e2000c101126 */
[----:B------:R-:W-:Y:S05]  /*59f0*/  @P5 BRA `(.L_x_222) ;  /* 0x00000000000c5947 */ /* 0x000fea0003800000 */
[----:B------:R-:W1:Y:S02]  /*5a00*/  LDG.E.U8 R162, desc[UR38][R2.64+0xb8] ;  /* 0x0000b82602a27981 */ /* 0x000e64000c1e1100 */
[----:B-1----:R-:W-:-:S05]  /*5a10*/  PRMT R11, R162, 0x8880, RZ ;  /* 0x00008880a20b7816 */ /* 0x002fca00000000ff */
[----:B------:R-:W-:-:S07]  /*5a20*/  IMAD R10, R11, R22, RZ ;  /* 0x000000160b0a7224 */ /* 0x000fce00078e02ff */
.L_x_222:
[----:B------:R-:W-:Y:S05]  /*5a30*/  BSYNC B1 ;  /* 0x0000000000017941 */ /* 0x000fea0003800000 */
.L_x_221:
[----:B-1----:R-:W-:Y:S01]  /*5a40*/  @!P5 IMAD R11, R116, R23, R10 ;  /* 0x00000017740bd224 */ /* 0x002fe200078e020a */
[----:B------:R-:W-:Y:S04]  /*5a50*/  BSSY B1, `(.L_x_223) ;  /* 0x0000006000017945 */ /* 0x000fe80003800000 */
[----:B------:R1:W-:Y:S01]  /*5a60*/  @!P5 STG.E.U8 desc[UR38][R4.64+0xb8], R11 ;  /* 0x0000b80b0400d986 */ /* 0x0003e2000c101126 */
[----:B------:R-:W-:Y:S05]  /*5a70*/  @P2 BRA `(.L_x_224) ;  /* 0x00000000000c2947 */ /* 0x000fea0003800000 */
[----:B------:R-:W1:Y:S02]  /*5a80*/  LDG.E.U8 R162, desc[UR38][R2.64+0xb9] ;  /* 0x0000b92602a27981 */ /* 0x000e64000c1e1100 */
[----:B-1----:R-:W-:-:S05]  /*5a90*/  PRMT R11, R162, 0x8880, RZ ;  /* 0x00008880a20b7816 */ /* 0x002fca00000000ff */
[----:B------:R-:W-:-:S07]  /*5aa0*/  IMAD R10, R11, R22, RZ ;  /* 0x000000160b0a7224 */ /* 0x000fce00078e02ff */
.L_x_224:
[----:B------:R-:W-:Y:S05]  /*5ab0*/  BSYNC B1 ;  /* 0x0000000000017941 */ /* 0x000fea0003800000 */
.L_x_223:
        /* <DEDUP_REMOVED lines=11> */
.L_x_226:
[----:B------:R-:W-:Y:S05]  /*5b70*/  BSYNC B1 ;  /* 0x0000000000017941 */ /* 0x000fea0003800000 */
.L_x_225:
[----:B-1----:R-:W-:Y:S01]  /*5b80*/  @!P4 IMAD R11, R118, R23, R10 ;  /* 0x00000017760bc224 */ /* 0x002fe200078e020a */
[----:B------:R-:W-:Y:S04]  /*5b90*/  BSSY B1, `(.L_x_227) ;  /* 0x0000006000017945 */ /* 0x000fe80003800000 */
[----:B------:R1:W-:Y:S01]  /*5ba0*/  @!P4 STG.E.U8 desc[UR38][R6.64+0xb8], R11 ;  /* 0x0000b80b0600c986 */ /* 0x0003e2000c101126 */
[----:B------:R-:W-:Y:S05]  /*5bb0*/  @P3 BRA `(.L_x_228) ;  /* 0x00000000000c3947 */ /* 0x000fea0003800000 */
[----:B------:R-:W1:Y:S02]  /*5bc0*/  LDG.E.U8 R162, desc[UR38][R8.64+0xb9] ;  /* 0x0000b92608a27981 */ /* 0x000e64000c1e1100 */
[----:B-1----:R-:W-:-:S05]  /*5bd0*/  PRMT R11, R162, 0x8880, RZ ;  /* 0x00008880a20b7816 */ /* 0x002fca00000000ff */
[----:B------:R-:W-:-:S07]  /*5be0*/  IMAD R10, R11, R22, RZ ;  /* 0x000000160b0a7224 */ /* 0x000fce00078e02ff */
.L_x_228:
[----:B------:R-:W-:Y:S05]  /*5bf0*/  BSYNC B1 ;  /* 0x0000000000017941 */ /* 0x000fea0003800000 */
.L_x_227:
[----:B------:R-:W-:Y:S01]  /*5c00*/  @!P3 IMAD R119, R119, R23, R10 ;  /* 0x000000177777b224 */ /* 0x000fe200078e020a */
[----:B------:R-:W-:Y:S04]  /*5c10*/  BSSY B1, `(.L_x_229) ;  /* 0x0000006000017945 */ /* 0x000fe80003800000 */
[----:B------:R0:W-:Y:S01]  /*5c20*/  @!P3 STG.E.U8 desc[UR38][R6.64+0xb9], R119 ;  /* 0x0000b9770600b986 */ /* 0x0001e2000c101126 */
[----:B------:R-:W-:Y:S05]  /*5c30*/  @P5 BRA `(.L_x_230) ;  /* 0x00000000000c5947 */ /* 0x000fea0003800000 */
[----:B------:R-:W1:Y:S02]  /*5c40*/  LDG.E.U8 R162, desc[UR38][R2.64+0xc0] ;  /* 0x0000c02602a27981 */ /* 0x000e64000c1e1100 */
[----:B-1----:R-:W-:-:S05]  /*5c50*/  PRMT R11, R162, 0x8880, RZ ;  /* 0x00008880a20b7816 */ /* 0x002fca00000000ff */
[----:B------:R-:W-:-:S07]  /*5c60*/  IMAD R10, R11, R22, RZ ;  /* 0x000000160b0a7224 */ /* 0x000fce00078e02ff */
.L_x_230:
[----:B------:R-:W-:Y:S05]  /*5c70*/  BSYNC B1 ;  /* 0x0000000000017941 */ /* 0x000fea0003800000 */
.L_x_229:
[----:B-1----:R-:W-:Y:S01]  /*5c80*/  @!P5 IMAD R11, R120, R23, R10 ;  /* 0x00000017780bd224 */ /* 0x002fe200078e020a */
[----:B------:R-:W-:Y:S04]  /*5c90*/  BSSY B1, `(.L_x_231) ;  /* 0x0000006000017945 */ /* 0x000fe80003800000 */
[----:B------:R1:W-:Y:S01]  /*5ca0*/  @!P5 STG.E.U8 desc[UR38][R4.64+0xc0], R11 ;  /* 0x0000c00b0400d986 */ /* 0x0003e2000c101126 */
[----:B------:R-:W-:Y:S05]  /*5cb0*/  @P2 BRA `(.L_x_232) ;  /* 0x00000000000c2947 */ /* 0x000fea0003800000 */
[----:B------:R-:W1:Y:S02]  /*5cc0*/  LDG.E.U8 R162, desc[UR38][R2.64+0xc1] ;  /* 0x0000c12602a27981 */ /* 0x000e64000c1e1100 */
[----:B-1----:R-:W-:-:S05]  /*5cd0*/  PRMT R11, R162, 0x8880, RZ ;  /* 0x00008880a20b7816 */ /* 0x002fca00000000ff */
[----:B------:R-:W-:-:S07]  /*5ce0*/  IMAD R10, R11, R22, RZ ;  /* 0x000000160b0a7224 */ /* 0x000fce00078e02ff */
.L_x_232:
[----:B------:R-:W-:Y:S05]  /*5cf0*/  BSYNC B1 ;  /* 0x0000000000017941 */ /* 0x000fea0003800000 */
.L_x_231:
        /* <DEDUP_REMOVED lines=11> */
.L_x_234:
[----:B------:R-:W-:Y:S05]  /*5db0*/  BSYNC B1 ;  /* 0x0000000000017941 */ /* 0x000fea0003800000 */
.L_x_233:
[----:B-1----:R-:W-:Y:S01]  /*5dc0*/  @!P4 IMAD R11, R122, R23, R10 ;  /* 0x000000177a0bc224 */ /* 0x002fe200078e020a */
[----:B------:R-:W-:Y:S04]  /*5dd0*/  BSSY B1, `(.L_x_235) ;  /* 0x0000006000017945 */ /* 0x000fe80003800000 */
[----:B------:R1:W-:Y:S01]  /*5de0*/  @!P4 STG.E.U8 desc[UR38][R6.64+0xc0], R11 ;  /* 0x0000c00b0600c986 */ /* 0x0003e2000c101126 */
[----:B------:R-:W-:Y:S05]  /*5df0*/  @P3 BRA `(.L_x_236) ;  /* 0x00000000000c3947 */ /* 0x000fea0003800000 */
[----:B------:R-:W1:Y:S02]  /*5e00*/  LDG.E.U8 R162, desc[UR38][R8.64+0xc1] ;  /* 0x0000c12608a27981 */ /* 0x000e64000c1e1100 */
[----:B-1----:R-:W-:-:S05]  /*5e10*/  PRMT R11, R162, 0x8880, RZ ;  /* 0x00008880a20b7816 */ /* 0x002fca00000000ff */
[----:B------:R-:W-:-:S07]  /*5e20*/  IMAD R10, R11, R22, RZ ;  /* 0x000000160b0a7224 */ /* 0x000fce00078e02ff */
.L_x_236:
[----:B------:R-:W-:Y:S05]  /*5e30*/  BSYNC B1 ;  /* 0x0000000000017941 */ /* 0x000fea0003800000 */
.L_x_235:
[----:B------:R-:W-:Y:S01]  /*5e40*/  @!P3 IMAD R123, R123, R23, R10 ;  /* 0x000000177b7bb224 */ /* 0x000fe200078e020a */
[----:B------:R-:W-:Y:S04]  /*5e50*/  BSSY B1, `(.L_x_237) ;  /* 0x0000006000017945 */ /* 0x000fe80003800000 */
[----:B------:R0:W-:Y:S01]  /*5e60*/  @!P3 STG.E.U8 desc[UR38][R6.64+0xc1], R123 ;  /* 0x0000c17b0600b986 */ /* 0x0001e2000c101126 */
[----:B------:R-:W-:Y:S05]  /*5e70*/  @P5 BRA `(.L_x_238) ;  /* 0x00000000000c5947 */ /* 0x000fea0003800000 */
[----:B------:R-:W1:Y:S02]  /*5e80*/  LDG.E.U8 R162, desc[UR38][R2.64+0xc8] ;  /* 0x0000c82602a27981 */ /* 0x000e64000c1e1100 */
[----:B-1----:R-:W-:-:S05]  /*5e90*/  PRMT R11, R162, 0x8880, RZ ;  /* 0x00008880a20b7816 */ /* 0x002fca00000000ff */
[----:B------:R-:W-:-:S07]  /*5ea0*/  IMAD R10, R11, R22, RZ ;  /* 0x000000160b0a7224 */ /* 0x000fce00078e02ff */
.L_x_238:
[----:B------:R-:W-:Y:S05]  /*5eb0*/  BSYNC B1 ;  /* 0x0000000000017941 */ /* 0x000fea0003800000 */
.L_x_237:
[----:B-1----:R-:W-:Y:S01]  /*5ec0*/  @!P5 IMAD R11, R124, R23, R10 ;  /* 0x000000177c0bd224 */ /* 0x002fe200078e020a */
[----:B------:R-:W-:Y:S04]  /*5ed0*/  BSSY B1, `(.L_x_239) ;  /* 0x0000006000017945 */ /* 0x000fe80003800000 */
[----:B------:R1:W-:Y:S01]  /*5ee0*/  @!P5 STG.E.U8 desc[UR38][R4.64+0xc8], R11 ;  /* 0x0000c80b0400d986 */ /* 0x0003e2000c101126 */
[----:B------:R-:W-:Y:S05]  /*5ef0*/  @P2 BRA `(.L_x_240) ;  /* 0x00000000000c2947 */ /* 0x000fea0003800000 */
[----:B------:R-:W1:Y:S02]  /*5f00*/  LDG.E.U8 R162, desc[UR38][R2.64+0xc9] ;  /* 0x0000c92602a27981 */ /* 0x000e64000c1e1100 */
[----:B-1----:R-:W-:-:S05]  /*5f10*/  PRMT R11, R162, 0x8880, RZ ;  /* 0x00008880a20b7816 */ /* 0x002fca00000000ff */
[----:B------:R-:W-:-:S07]  /*5f20*/  IMAD R10, R11, R22, RZ ;  /* 0x000000160b0a7224 */ /* 0x000fce00078e02ff */
.L_x_240:
[----:B------:R-:W-:Y:S05]  /*5f30*/  BSYNC B1 ;  /* 0x0000000000017941 */ /* 0x000fea0003800000 */
.L_x_239:
        /* <DEDUP_REMOVED lines=11> */
.L_x_242:
[----:B------:R-:W-:Y:S05]  /*5ff0*/  BSYNC B1 ;  /* 0x0000000000017941 */ /* 0x000fea0003800000 */
.L_x_241:
[----:B-1----:R-:W-:Y:S01]  /*6000*/  @!P4 IMAD R11, R126, R23, R10 ;  /* 0x000000177e0bc224 */ /* 0x002fe200078e020a */
[----:B------:R-:W-:Y:S04]  /*6010*/  BSSY B1, `(.L_x_243) ;  /* 0x0000006000017945 */ /* 0x000fe80003800000 */
[----:B------:R1:W-:Y:S01]  /*6020*/  @!P4 STG.E.U8 desc[UR38][R6.64+0xc8], R11 ;  /* 0x0000c80b0600c986 */ /* 0x0003e2000c101126 */
[----:B------:R-:W-:Y:S05]  /*6030*/  @P3 BRA `(.L_x_244) ;  /* 0x00000000000c3947 */ /* 0x000fea0003800000 */
[----:B------:R-:W1:Y:S02]  /*6040*/  LDG.E.U8 R162, desc[UR38][R8.64+0xc9] ;  /* 0x0000c92608a27981 */ /* 0x000e64000c1e1100 */
[----:B-1----:R-:W-:-:S05]  /*6050*/  PRMT R11, R162, 0x8880, RZ ;  /* 0x00008880a20b7816 */ /* 0x002fca00000000ff */
[----:B------:R-:W-:-:S07]  /*6060*/  IMAD R10, R11, R22, RZ ;  /* 0x000000160b0a7224 */ /* 0x000fce00078e02ff */
.L_x_244:
[----:B------:R-:W-:Y:S05]  /*6070*/  BSYNC B1 ;  /* 0x0000000000017941 */ /* 0x000fea0003800000 */
.L_x_243:
[----:B------:R-:W-:Y:S01]  /*6080*/  @!P3 IMAD R127, R127, R23, R10 ;  /* 0x000000177f7fb224 */ /* 0x000fe200078e020a */
[----:B------:R-:W-:Y:S04]  /*6090*/  BSSY B1, `(.L_x_245) ;  /* 0x0000006000017945 */ /* 0x000fe80003800000 */
[----:B------:R0:W-:Y:S01]  /*60a0*/  @!P3 STG.E.U8 desc[UR38][R6.64+0xc9], R127 ;  /* 0x0000c97f0600b986 */ /* 0x0001e2000c101126 */
[----:B------:R-:W-:Y:S05]  /*60b0*/  @P5 BRA `(.L_x_246) ;  /* 0x00000000000c5947 */ /* 0x000fea0003800000 */
[----:B------:R-:W1:Y:S02]  /*60c0*/  LDG.E.U8 R162, desc[UR38][R2.64+0xd0] ;  /* 0x0000d02602a27981 */ /* 0x000e64000c1e1100 */
[----:B-1----:R-:W-:-:S05]  /*60d0*/  PRMT R11, R162, 0x8880, RZ ;  /* 0x00008880a20b7816 */ /* 0x002fca00000000ff */
[----:B------:R-:W-:-:S07]  /*60e0*/  IMAD R10, R11, R22, RZ ;  /* 0x000000160b0a7224 */ /* 0x000fce00078e02ff */
.L_x_246:
[----:B------:R-:W-:Y:S05]  /*60f0*/  BSYNC B1 ;  /* 0x0000000000017941 */ /* 0x000fea0003800000 */
.L_x_245:
[----:B-1----:R-:W-:Y:S01]  /*6100*/  @!P5 IMAD R11, R128, R23, R10 ;  /* 0x00000017800bd224 */ /* 0x002fe200078e020a */
[----:B------:R-:W-:Y:S04]  /*6110*/  BSSY B1, `(.L_x_247) ;  /* 0x0000006000017945 */ /* 0x000fe80003800000 */
[----:B------:R1:W-:Y:S01]  /*6120*/  @!P5 STG.E.U8 desc[UR38][R4.64+0xd0], R11 ;  /* 0x0000d00b0400d986 */ /* 0x0003e2000c101126 */
[----:B------:R-:W-:Y:S05]  /*6130*/  @P2 BRA `(.L_x_248) ;  /* 0x00000000000c2947 */ /* 0x000fea0003800000 */
[----:B------:R-:W1:Y:S02]  /*6140*/  LDG.E.U8 R162, desc[UR38][R2.64+0xd1] ;  /* 0x0000d12602a27981 */ /* 0x000e64000c1e1100 */
[----:B-1----:R-:W-:-:S05]  /*6150*/  PRMT R11, R162, 0x8880, RZ ;  /* 0x00008880a20b7816 */ /* 0x002fca00000000ff */
[----:B------:R-:W-:-:S07]  /*6160*/  IMAD R10, R11, R22, RZ ;  /* 0x000000160b0a7224 */ /* 0x000fce00078e02ff */
.L_x_248:
[----:B------:R-:W-:Y:S05]  /*6170*/  BSYNC B1 ;  /* 0x0000000000017941 */ /* 0x000fea0003800000 */
.L_x_247:
        /* <DEDUP_REMOVED lines=11> */
.L_x_250:
[----:B------:R-:W-:Y:S05]  /*6230*/  BSYNC B1 ;  /* 0x0000000000017941 */ /* 0x000fea0003800000 */
.L_x_249:
[----:B-1----:R-:W-:Y:S01]  /*6240*/  @!P4 IMAD R11, R130, R23, R10 ;  /* 0x00000017820bc224 */ /* 0x002fe200078e020a */
[----:B------:R-:W-:Y:S04]  /*6250*/  BSSY B1, `(.L_x_251) ;  /* 0x0000006000017945 */ /* 0x000fe80003800000 */
[----:B------:R1:W-:Y:S01]  /*6260*/  @!P4 STG.E.U8 desc[UR38][R6.64+0xd0], R11 ;  /* 0x0000d00b0600c986 */ /* 0x0003e2000c101126 */
[----:B------:R-:W-:Y:S05]  /*6270*/  @P3 BRA `(.L_x_252) ;  /* 0x00000000000c3947 */ /* 0x000fea0003800000 */
[----:B------:R-:W1:Y:S02]  /*6280*/  LDG.E.U8 R162, desc[UR38][R8.64+0xd1] ;  /* 0x0000d12608a27981 */ /* 0x000e64000c1e1100 */
[----:B-1----:R-:W-:-:S05]  /*6290*/  PRMT R11, R162, 0x8880, RZ ;  /* 0x00008880a20b7816 */ /* 0x002fca00000000ff */
[----:B------:R-:W-:-:S07]  /*62a0*/  IMAD R10, R11, R22, RZ ;  /* 0x000000160b0a7224 */ /* 0x000fce00078e02ff */
.L_x_252:
[----:B------:R-:W-:Y:S05]  /*62b0*/  BSYNC B1 ;  /* 0x0000000000017941 */ /* 0x000fea0003800000 */
.L_x_251:
[----:B------:R-:W-:Y:S01]  /*62c0*/  @!P3 IMAD R131, R131, R23, R10 ;  /* 0x000000178383b224 */ /* 0x000fe200078e020a */
[----:B------:R-:W-:Y:S04]  /*62d0*/  BSSY B1, `(.L_x_253) ;  /* 0x0000006000017945 */ /* 0x000fe80003800000 */
[----:B------:R0:W-:Y:S01]  /*62e0*/  @!P3 STG.E.U8 desc[UR38][R6.64+0xd1], R131 ;  /* 0x0000d1830600b986 */ /* 0x0001e2000c101126 */
[----:B------:R-:W-:Y:S05]  /*62f0*/  @P5 BRA `(.L_x_254) ;  /* 0x00000000000c5947 */ /* 0x000fea0003800000 */
[----:B------:R-:W1:Y:S02]  /*6300*/  LDG.E.U8 R162, desc[UR38][R2.64+0xd8] ;  /* 0x0000d82602a27981 */ /* 0x000e64000c1e1100 */
[----:B-1----:R-:W-:-:S05]  /*6310*/  PRMT R11, R162, 0x8880, RZ ;  /* 0x00008880a20b7816 */ /* 0x002fca00000000ff */
[----:B------:R-:W-:-:S07]  /*6320*/  IMAD R10, R11, R22, RZ ;  /* 0x000000160b0a7224 */ /* 0x000fce00078e02ff */
.L_x_254:
[----:B------:R-:W-:Y:S05]  /*6330*/  BSYNC B1 ;  /* 0x0000000000017941 */ /* 0x000fea0003800000 */
.L_x_253:
[----:B-1----:R-:W-:Y:S01]  /*6340*/  @!P5 IMAD R11, R132, R23, R10 ;  /* 0x00000017840bd224 */ /* 0x002fe200078e020a */
[----:B------:R-:W-:Y:S04]  /*6350*/  BSSY B1, `(.L_x_255) ;  /* 0x0000006000017945 */ /* 0x000fe80003800000 */
[----:B------:R1:W-:Y:S01]  /*6360*/  @!P5 STG.E.U8 desc[UR38][R4.64+0xd8], R11 ;  /* 0x0000d80b0400d986 */ /* 0x0003e2000c101126 */
[----:B------:R-:W-:Y:S05]  /*6370*/  @P2 BRA `(.L_x_256) ;  /* 0x00000000000c2947 */ /* 0x000fea0003800000 */
[----:B------:R-:W1:Y:S02]  /*6380*/  LDG.E.U8 R162, desc[UR38][R2.64+0xd9] ;  /* 0x0000d92602a27981 */ /* 0x000e64000c1e1100 */
[----:B-1----:R-:W-:-:S05]  /*6390*/  PRMT R11, R162, 0x8880, RZ ;  /* 0x00008880a20b7816 */ /* 0x002fca00000000ff */
[----:B------:R-:W-:-:S07]  /*63a0*/  IMAD R10, R11, R22, RZ ;  /* 0x000000160b0a7224 */ /* 0x000fce00078e02ff */
.L_x_256:
[----:B------:R-:W-:Y:S05]  /*63b0*/  BSYNC B1 ;  /* 0x0000000000017941 */ /* 0x000fea0003800000 */
.L_x_255:
        /* <DEDUP_REMOVED lines=11> */
.L_x_258:
[----:B------:R-:W-:Y:S05]  /*6470*/  BSYNC B1 ;  /* 0x0000000000017941 */ /* 0x000fea0003800000 */
.L_x_257:
[----:B-1----:R-:W-:Y:S01]  /*6480*/  @!P4 IMAD R11, R134, R23, R10 ;  /* 0x00000017860bc224 */ /* 0x002fe200078e020a */
[----:B------:R-:W-:Y:S04]  /*6490*/  BSSY B1, `(.L_x_259) ;  /* 0x0000006000017945 */ /* 0x000fe80003800000 */
[----:B------:R1:W-:Y:S01]  /*64a0*/  @!P4 STG.E.U8 desc[UR38][R6.64+0xd8], R11 ;  /* 0x0000d80b0600c986 */ /* 0x0003e2000c101126 */
[----:B------:R-:W-:Y:S05]  /*64b0*/  @P3 BRA `(.L_x_260) ;  /* 0x00000000000c3947 */ /* 0x000fea0003800000 */
[----:B------:R-:W1:Y:S02]  /*64c0*/  LDG.E.U8 R162, desc[UR38][R8.64+0xd9] ;  /* 0x0000d92608a27981 */ /* 0x000e64000c1e1100 */
[----:B-1----:R-:W-:-:S05]  /*64d0*/  PRMT R11, R162, 0x8880, RZ ;  /* 0x00008880a20b7816 */ /* 0x002fca00000000ff */
[----:B------:R-:W-:-:S07]  /*64e0*/  IMAD R10, R11, R22, RZ ;  /* 0x000000160b0a7224 */ /* 0x000fce00078e02ff */
.L_x_260:
[----:B------:R-:W-:Y:S05]  /*64f0*/  BSYNC B1 ;  /* 0x0000000000017941 */ /* 0x000fea0003800000 */
.L_x_259:
[----:B------:R-:W-:Y:S01]  /*6500*/  @!P3 IMAD R135, R135, R23, R10 ;  /* 0x000000178787b224 */ /* 0x000fe200078e020a */
[----:B------:R-:W-:Y:S04]  /*6510*/  BSSY B1, `(.L_x_261) ;  /* 0x0000006000017945 */ /* 0x000fe80003800000 */
[----:B------:R0:W-:Y:S01]  /*6520*/  @!P3 STG.E.U8 desc[UR38][R6.64+0xd9], R135 ;  /* 0x0000d9870600b986 */ /* 0x0001e2000c101126 */
[----:B------:R-:W-:Y:S05]  /*6530*/  @P5 BRA `(.L_x_262) ;  /* 0x00000000000c5947 */ /* 0x000fea0003800000 */
[----:B------:R-:W1:Y:S02]  /*6540*/  LDG.E.U8 R162, desc[UR38][R2.64+0xe0] ;  /* 0x0000e02602a27981 */ /* 0x000e64000c1e1100 */
[----:B-1----:R-:W-:-:S05]  /*6550*/  PRMT R11, R162, 0x8880, RZ ;  /* 0x00008880a20b7816 */ /* 0x002fca00000000ff */
[----:B------:R-:W-:-:S07]  /*6560*/  IMAD R10, R11, R22, RZ ;  /* 0x000000160b0a7224 */ /* 0x000fce00078e02ff */
.L_x_262:
[----:B------:R-:W-:Y:S05]  /*6570*/  BSYNC B1 ;  /* 0x0000000000017941 */ /* 0x000fea0003800000 */
.L_x_261:
[----:B-1----:R-:W-:Y:S01]  /*6580*/  @!P5 IMAD R11, R136, R23, R10 ;  /* 0x00000017880bd224 */ /* 0x002fe200078e020a */
[----:B------:R-:W-:Y:S04]  /*6590*/  BSSY B1, `(.L_x_263) ;  /* 0x0000006000017945 */ /* 0x000fe80003800000 */
[----:B------:R1:W-:Y:S01]  /*65a0*/  @!P5 STG.E.U8 desc[UR38][R4.64+0xe0], R11 ;  /* 0x0000e00b0400d986 */ /* 0x0003e2000c101126 */
[----:B------:R-:W-:Y:S05]  /*65b0*/  @P2 BRA `(.L_x_264) ;  /* 0x00000000000c2947 */ /* 0x000fea0003800000 */
[----:B------:R-:W1:Y:S02]  /*65c0*/  LDG.E.U8 R162, desc[UR38][R2.64+0xe1] ;  /* 0x0000e12602a27981 */ /* 0x000e64000c1e1100 */
[----:B-1----:R-:W-:-:S05]  /*65d0*/  PRMT R11, R162, 0x8880, RZ ;  /* 0x00008880a20b7816 */ /* 0x002fca00000000ff */
[----:B------:R-:W-:-:S07]  /*65e0*/  IMAD R10, R11, R22, RZ ;  /* 0x000000160b0a7224 */ /* 0x000fce00078e02ff */
.L_x_264:
[----:B------:R-:W-:Y:S05]  /*65f0*/  BSYNC B1 ;  /* 0x0000000000017941 */ /* 0x000fea0003800000 */
.L_x_263:
        /* <DEDUP_REMOVED lines=11> */
.L_x_266:
[----:B------:R-:W-:Y:S05]  /*66b0*/  BSYNC B1 ;  /* 0x0000000000017941 */ /* 0x000fea0003800000 */
.L_x_265:
[----:B-1----:R-:W-:Y:S01]  /*66c0*/  @!P4 IMAD R11, R138, R23, R10 ;  /* 0x000000178a0bc224 */ /* 0x002fe200078e020a */
[----:B------:R-:W-:Y:S04]  /*66d0*/  BSSY B1, `(.L_x_267) ;  /* 0x0000006000017945 */ /* 0x000fe80003800000 */
[----:B------:R1:W-:Y:S01]  /*66e0*/  @!P4 STG.E.U8 desc[UR38][R6.64+0xe0], R11 ;  /* 0x0000e00b0600c986 */ /* 0x0003e2000c101126 */
[----:B------:R-:W-:Y:S05]  /*66f0*/  @P3 BRA `(.L_x_268) ;  /* 0x00000000000c3947 */ /* 0x000fea0003800000 */
[----:B------:R-:W1:Y:S02]  /*6700*/  LDG.E.U8 R162, desc[UR38][R8.64+0xe1] ;  /* 0x0000e12608a27981 */ /* 0x000e64000c1e1100 */
[----:B-1----:R-:W-:-:S05]  /*6710*/  PRMT R11, R162, 0x8880, RZ ;  /* 0x00008880a20b7816 */ /* 0x002fca00000000ff */
[----:B------:R-:W-:-:S07]  /*6720*/  IMAD R10, R11, R22, RZ ;  /* 0x000000160b0a7224 */ /* 0x000fce00078e02ff */
.L_x_268:
[----:B------:R-:W-:Y:S05]  /*6730*/  BSYNC B1 ;  /* 0x0000000000017941 */ /* 0x000fea0003800000 */
.L_x_267:
[----:B------:R-:W-:Y:S01]  /*6740*/  @!P3 IMAD R139, R139, R23, R10 ;  /* 0x000000178b8bb224 */ /* 0x000fe200078e020a */
[----:B------:R-:W-:Y:S04]  /*6750*/  BSSY B1, `(.L_x_269) ;  /* 0x0000006000017945 */ /* 0x000fe80003800000 */
[----:B------:R0:W-:Y:S01]  /*6760*/  @!P3 STG.E.U8 desc[UR38][R6.64+0xe1], R139 ;  /* 0x0000e18b0600b986 */ /* 0x0001e2000c101126 */
[----:B------:R-:W-:Y:S05]  /*6770*/  @P5 BRA `(.L_x_270) ;  /* 0x00000000000c5947 */ /* 0x000fea0003800000 */
[----:B------:R-:W1:Y:S02]  /*6780*/  LDG.E.U8 R162, desc[UR38][R2.64+0xe8] ;  /* 0x0000e82602a27981 */ /* 0x000e64000c1e1100 */
[----:B-1----:R-:W-:-:S05]  /*6790*/  PRMT R11, R162, 0x8880, RZ ;  /* 0x00008880a20b7816 */ /* 0x002fca00000000ff */
[----:B------:R-:W-:-:S07]  /*67a0*/  IMAD R10, R11, R22, RZ ;  /* 0x000000160b0a7224 */ /* 0x000fce00078e02ff */
.L_x_270:
[----:B------:R-:W-:Y:S05]  /*67b0*/  BSYNC B1 ;  /* 0x0000000000017941 */ /* 0x000fea0003800000 */
.L_x_269:
[----:B-1----:R-:W-:Y:S01]  /*67c0*/  @!P5 IMAD R11, R140, R23, R10 ;  /* 0x000000178c0bd224 */ /* 0x002fe200078e020a */
[----:B------:R-:W-:Y:S04]  /*67d0*/  BSSY B1, `(.L_x_271) ;  /* 0x0000006000017945 */ /* 0x000fe80003800000 */
[----:B------:R1:W-:Y:S01]  /*67e0*/  @!P5 STG.E.U8 desc[UR38][R4.64+0xe8], R11 ;  /* 0x0000e80b0400d986 */ /* 0x0003e2000c101126 */
[----:B------:R-:W-:Y:S05]  /*67f0*/  @P2 BRA `(.L_x_272) ;  /* 0x00000000000c2947 */ /* 0x000fea0003800000 */
[----:B------:R-:W1:Y:S02]  /*6800*/  LDG.E.U8 R162, desc[UR38][R2.64+0xe9] ;  /* 0x0000e92602a27981 */ /* 0x000e64000c1e1100 */
[----:B-1----:R-:W-:-:S05]  /*6810*/  PRMT R11, R162, 0x8880, RZ ;  /* 0x00008880a20b7816 */ /* 0x002fca00000000ff */
[----:B------:R-:W-:-:S07]  /*6820*/  IMAD R10, R11, R22, RZ ;  /* 0x000000160b0a7224 */ /* 0x000fce00078e02ff */
.L_x_272:
[----:B------:R-:W-:Y:S05]  /*6830*/  BSYNC B1 ;  /* 0x0000000000017941 */ /* 0x000fea0003800000 */
.L_x_271:
        /* <DEDUP_REMOVED lines=11> */
.L_x_274:
[----:B------:R-:W-:Y:S05]  /*68f0*/  BSYNC B1 ;  /* 0x0000000000017941 */ /* 0x000fea0003800000 */
.L_x_273:
[----:B-1----:R-:W-:Y:S01]  /*6900*/  @!P4 IMAD R11, R142, R23, R10 ;  /* 0x000000178e0bc224 */ /* 0x002fe200078e020a */
[----:B------:R-:W-:Y:S04]  /*6910*/  BSSY B1, `(.L_x_275) ;  /* 0x0000006000017945 */ /* 0x000fe80003800000 */
[----:B------:R1:W-:Y:S01]  /*6920*/  @!P4 STG.E.U8 desc[UR38][R6.64+0xe8], R11 ;  /* 0x0000e80b0600c986 */ /* 0x0003e2000c101126 */
[----:B------:R-:W-:Y:S05]  /*6930*/  @P3 BRA `(.L_x_276) ;  /* 0x00000000000c3947 */ /* 0x000fea0003800000 */
[----:B------:R-:W1:Y:S02]  /*6940*/  LDG.E.U8 R162, desc[UR38][R8.64+0xe9] ;  /* 0x0000e92608a27981 */ /* 0x000e64000c1e1100 */
[----:B-1----:R-:W-:-:S05]  /*6950*/  PRMT R11, R162, 0x8880, RZ ;  /* 0x00008880a20b7816 */ /* 0x002fca00000000ff */
[----:B------:R-:W-:-:S07]  /*6960*/  IMAD R10, R11, R22, RZ ;  /* 0x000000160b0a7224 */ /* 0x000fce00078e02ff */
.L_x_276:
[----:B------:R-:W-:Y:S05]  /*6970*/  BSYNC B1 ;  /* 0x0000000000017941 */ /* 0x000fea0003800000 */
.L_x_275:
[----:B------:R-:W-:Y:S01]  /*6980*/  @!P3 IMAD R143, R143, R23, R10 ;  /* 0x000000178f8fb224 */ /* 0x000fe200078e020a */
[----:B------:R-:W-:Y:S04]  /*6990*/  BSSY B1, `(.L_x_277) ;  /* 0x0000006000017945 */ /* 0x000fe80003800000 */
[----:B------:R0:W-:Y:S01]  /*69a0*/  @!P3 STG.E.U8 desc[UR38][R6.64+0xe9], R143 ;  /* 0x0000e98f0600b986 */ /* 0x0001e2000c101126 */
[----:B------:R-:W-:Y:S05]  /*69b0*/  @P5 BRA `(.L_x_278) ;  /* 0x00000000000c5947 */ /* 0x000fea0003800000 */
[----:B------:R-:W1:Y:S02]  /*69c0*/  LDG.E.U8 R162, desc[UR38][R2.64+0xf0] ;  /* 0x0000f02602a27981 */ /* 0x000e64000c1e1100 */
[----:B-1----:R-:W-:-:S05]  /*69d0*/  PRMT R11, R162, 0x8880, RZ ;  /* 0x00008880a20b7816 */ /* 0x002fca00000000ff */
[----:B------:R-:W-:-:S07]  /*69e0*/  IMAD R10, R11, R22, RZ ;  /* 0x000000160b0a7224 */ /* 0x000fce00078e02ff */
.L_x_278:
[----:B------:R-:W-:Y:S05]  /*69f0*/  BSYNC B1 ;  /* 0x0000000000017941 */ /* 0x000fea0003800000 */
.L_x_277:
[----:B-1----:R-:W-:Y:S01]  /*6a00*/  @!P5 IMAD R11, R144, R23, R10 ;  /* 0x00000017900bd224 */ /* 0x002fe200078e020a */
[----:B------:R-:W-:Y:S04]  /*6a10*/  BSSY B1, `(.L_x_279) ;  /* 0x0000006000017945 */ /* 0x000fe80003800000 */
[----:B------:R1:W-:Y:S01]  /*6a20*/  @!P5 STG.E.U8 desc[UR38][R4.64+0xf0], R11 ;  /* 0x0000f00b0400d986 */ /* 0x0003e2000c101126 */
[----:B------:R-:W-:Y:S05]  /*6a30*/  @P2 BRA `(.L_x_280) ;  /* 0x00000000000c2947 */ /* 0x000fea0003800000 */
[----:B------:R-:W1:Y:S02]  /*6a40*/  LDG.E.U8 R162, desc[UR38][R2.64+0xf1] ;  /* 0x0000f12602a27981 */ /* 0x000e64000c1e1100 */
[----:B-1----:R-:W-:-:S05]  /*6a50*/  PRMT R11, R162, 0x8880, RZ ;  /* 0x00008880a20b7816 */ /* 0x002fca00000000ff */
[----:B------:R-:W-:-:S07]  /*6a60*/  IMAD R10, R11, R22, RZ ;  /* 0x000000160b0a7224 */ /* 0x000fce00078e02ff */
.L_x_280:
[----:B------:R-:W-:Y:S05]  /*6a70*/  BSYNC B1 ;  /* 0x0000000000017941 */ /* 0x000fea0003800000 */
.L_x_279:
[C---:B------:R-:W-:Y:S01]  /*6a80*/  ISETP.LT.OR P4, PT, R0.reuse, 0xf1, !P0 ;  /* 0x000000f10000780c */ /* 0x040fe20004781670 */
[----:B------:R-:W-:Y:S01]  /*6a90*/  @!P2 IMAD R145, R145, R23, R10 ;  /* 0x000000179191a224 */ /* 0x000fe200078e020a */
[----:B------:R-:W-:Y:S01]  /*6aa0*/  BSSY B1, `(.L_x_281) ;  /* 0x000000a000017945 */ /* 0x000fe20003800000 */
[C---:B------:R-:W-:Y:S02]  /*6ab0*/  ISETP.LT.OR P3, PT, R0.reuse, 0xf2, !P0 ;  /* 0x000000f20000780c */ /* 0x040fe40004761670 */
        /* <DEDUP_REMOVED lines=8> */
.L_x_282:
[----:B------:R-:W-:Y:S05]  /*6b40*/  BSYNC B1 ;  /* 0x0000000000017941 */ /* 0x000fea0003800000 */
.L_x_281:
[----:B-1----:R-:W-:Y:S01]  /*6b50*/  @!P4 IMAD R11, R146, R23, R10 ;  /* 0x00000017920bc224 */ /* 0x002fe200078e020a */
[----:B------:R-:W-:Y:S04]  /*6b60*/  BSSY B1, `(.L_x_283) ;  /* 0x0000006000017945 */ /* 0x000fe80003800000 */
[----:B------:R1:W-:Y:S01]  /*6b70*/  @!P4 STG.E.U8 desc[UR38][R6.64+0xf0], R11 ;  /* 0x0000f00b0600c986 */ /* 0x0003e2000c101126 */
[----:B------:R-:W-:Y:S05]  /*6b80*/  @P3 BRA `(.L_x_284) ;  /* 0x00000000000c3947 */ /* 0x000fea0003800000 */
[----:B------:R-:W1:Y:S02]  /*6b90*/  LDG.E.U8 R162, desc[UR38][R8.64+0xf1] ;  /* 0x0000f12608a27981 */ /* 0x000e64000c1e1100 */
[----:B-1----:R-:W-:-:S05]  /*6ba0*/  PRMT R11, R162, 0x8880, RZ ;  /* 0x00008880a20b7816 */ /* 0x002fca00000000ff */
[----:B------:R-:W-:-:S07]  /*6bb0*/  IMAD R10, R11, R22, RZ ;  /* 0x000000160b0a7224 */ /* 0x000fce00078e02ff */
.L_x_284:
[----:B------:R-:W-:Y:S05]  /*6bc0*/  BSYNC B1 ;  /* 0x0000000000017941 */ /* 0x000fea0003800000 */
.L_x_283:
[----:B------:R-:W-:Y:S01]  /*6bd0*/  @!P3 IMAD R147, R147, R23, R10 ;  /* 0x000000179393b224 */ /* 0x000fe200078e020a */
[----:B------:R-:W-:Y:S04]  /*6be0*/  BSSY B1, `(.L_x_285) ;  /* 0x0000006000017945 */ /* 0x000fe80003800000 */
[----:B------:R0:W-:Y:S01]  /*6bf0*/  @!P3 STG.E.U8 desc[UR38][R6.64+0xf1], R147 ;  /* 0x0000f1930600b986 */ /* 0x0001e2000c101126 */
[----:B------:R-:W-:Y:S05]  /*6c00*/  @P2 BRA `(.L_x_286) ;  /* 0x00000000000c2947 */ /* 0x000fea0003800000 */
[----:B------:R-:W1:Y:S02]  /*6c10*/  LDG.E.U8 R162, desc[UR38][R2.64+0xf8] ;  /* 0x0000f82602a27981 */ /* 0x000e64000c1e1100 */
[----:B-1----:R-:W-:-:S05]  /*6c20*/  PRMT R11, R162, 0x8880, RZ ;  /* 0x00008880a20b7816 */ /* 0x002fca00000000ff */
[----:B------:R-:W-:-:S07]  /*6c30*/  IMAD R10, R11, R22, RZ ;  /* 0x000000160b0a7224 */ /* 0x000fce00078e02ff */
.L_x_286:
[----:B------:R-:W-:Y:S05]  /*6c40*/  BSYNC B1 ;  /* 0x0000000000017941 */ /* 0x000fea0003800000 */
.L_x_285:
[----:B-1----:R-:W-:Y:S01]  /*6c50*/  @!P2 IMAD R11, R148, R23, R10 ;  /* 0x00000017940ba224 */ /* 0x002fe200078e020a */
[----:B------:R-:W-:Y:S04]  /*6c60*/  BSSY B1, `(.L_x_287) ;  /* 0x0000006000017945 */ /* 0x000fe80003800000 */
[----:B------:R1:W-:Y:S01]  /*6c70*/  @!P2 STG.E.U8 desc[UR38][R4.64+0xf8], R11 ;  /* 0x0000f80b0400a986 */ /* 0x0003e2000c101126 */
[----:B------:R-:W-:Y:S05]  /*6c80*/  @P1 BRA `(.L_x_288) ;  /* 0x00000000000c1947 */ /* 0x000fea0003800000 */
[----:B------:R-:W1:Y:S02]  /*6c90*/  LDG.E.U8 R162, desc[UR38][R2.64+0xf9] ;  /* 0x0000f92602a27981 */ /* 0x000e64000c1e1100 */
[----:B-1----:R-:W-:-:S05]  /*6ca0*/  PRMT R11, R162, 0x8880, RZ ;  /* 0x00008880a20b7816 */ /* 0x002fca00000000ff */
[----:B------:R-:W-:-:S07]  /*6cb0*/  IMAD R10, R11, R22, RZ ;  /* 0x000000160b0a7224 */ /* 0x000fce00078e02ff */
.L_x_288:
[----:B------:R-:W-:Y:S05]  /*6cc0*/  BSYNC B1 ;  /* 0x0000000000017941 */ /* 0x000fea0003800000 */
.L_x_287:
[----:B------:R-:W-:Y:S01]  /*6cd0*/  @!P1 IMAD R149, R149, R23, R10 ;  /* 0x0000001795959224 */ /* 0x000fe200078e020a */
[----:B------:R-:W-:Y:S04]  /*6ce0*/  BSSY B1, `(.L_x_289) ;  /* 0x0000006000017945 */ /* 0x000fe80003800000 */
[----:B------:R0:W-:Y:S01]  /*6cf0*/  @!P1 STG.E.U8 desc[UR38][R4.64+0xf9], R149 ;  /* 0x0000f99504009986 */ /* 0x0001e2000c101126 */
[----:B------:R-:W-:Y:S05]  /*6d00*/  @P5 BRA `(.L_x_290) ;  /* 0x00000000000c5947 */ /* 0x000fea0003800000 */
[----:B------:R-:W0:Y:S02]  /*6d10*/  LDG.E.U8 R162, desc[UR38][R8.64+0xf8] ;  /* 0x0000f82608a27981 */ /* 0x000e24000c1e1100 */
[----:B0-----:R-:W-:-:S05]  /*6d20*/  PRMT R3, R162, 0x8880, RZ ;  /* 0x00008880a2037816 */ /* 0x001fca00000000ff */
[----:B------:R-:W-:-:S07]  /*6d30*/  IMAD R10, R3, R22, RZ ;  /* 0x00000016030a7224 */ /* 0x000fce00078e02ff */
.L_x_290:
[----:B------:R-:W-:Y:S05]  /*6d40*/  BSYNC B1 ;  /* 0x0000000000017941 */ /* 0x000fea0003800000 */
.L_x_289:
[----:B0-----:R-:W-:Y:S01]  /*6d50*/  @!P5 IMAD R3, R150, R23, R10 ;  /* 0x000000179603d224 */ /* 0x001fe200078e020a */
[----:B------:R-:W-:Y:S01]  /*6d60*/  ISETP.LT.OR P0, PT, R0, 0xfa, !P0 ;  /* 0x000000fa0000780c */ /* 0x000fe20004701670 */
[----:B------:R-:W-:Y:S03]  /*6d70*/  BSSY B1, `(.L_x_291) ;  /* 0x0000006000017945 */ /* 0x000fe60003800000 */
[----:B------:R0:W-:Y:S09]  /*6d80*/  @!P5 STG.E.U8 desc[UR38][R6.64+0xf8], R3 ;  /* 0x0000f8030600d986 */ /* 0x0001f2000c101126 */
[----:B------:R-:W-:Y:S05]  /*6d90*/  @P0 BRA `(.L_x_292) ;  /* 0x00000000000c0947 */ /* 0x000fea0003800000 */
[----:B------:R-:W0:Y:S02]  /*6da0*/  LDG.E.U8 R162, desc[UR38][R8.64+0xf9] ;  /* 0x0000f92608a27981 */ /* 0x000e24000c1e1100 */
[----:B0-----:R-:W-:-:S05]  /*6db0*/  PRMT R3, R162, 0x8880, RZ ;  /* 0x00008880a2037816 */ /* 0x001fca00000000ff */
[----:B------:R-:W-:-:S07]  /*6dc0*/  IMAD R10, R3, R22, RZ ;  /* 0x00000016030a7224 */ /* 0x000fce00078e02ff */
.L_x_292:
[----:B------:R-:W-:Y:S05]  /*6dd0*/  BSYNC B1 ;  /* 0x0000000000017941 */ /* 0x000fea0003800000 */
.L_x_291:
[----:B------:R-:W-:Y:S01]  /*6de0*/  IMAD R151, R151, R23, R10 ;  /* 0x0000001797977224 */ /* 0x000fe200078e020a */
[----:B------:R-:W-:Y:S06]  /*6df0*/  @P0 BRA `(.L_x_293) ;  /* 0x0000001800100947 */ /* 0x000fec0003800000 */
[----:B------:R0:W-:Y:S01]  /*6e00*/  STG.E.U8 desc[UR38][R6.64+0xf9], R151 ;  /* 0x0000f99706007986 */ /* 0x0001e2000c101126 */
[----:B------:R-:W-:Y:S05]  /*6e10*/  BRA `(.L_x_293) ;  /* 0x0000001800087947 */ /* 0x000fea0003800000 */
.L_x_36:
[C---:B------:R-:W-:Y:S02]  /*6e20*/  ISETP.GE.AND P1, PT, R14.reuse, 0x1, PT ;  /* 0x000000010e00780c */ /* 0x040fe40003f26270 */
[----:B------:R-:W-:Y:S02]  /*6e30*/  ISETP.GE.AND P0, PT, R14, 0x9, PT ;  /* 0x000000090e00780c */ /* 0x000fe40003f06270 */
[C---:B------:R-:W-:Y:S02]  /*6e40*/  ISETP.LT.OR P4, PT, R0.reuse, 0x1, !P1 ;  /* 0x000000010000780c */ /* 0x040fe40004f81670 */
[C---:B------:R-:W-:Y:S02]  /*6e50*/  ISETP.LT.OR P3, PT, R0.reuse, 0x2, !P1 ;  /* 0x000000020000780c */ /* 0x040fe40004f61670 */
[C---:B------:R-:W-:Y:S02]  /*6e60*/  ISETP.LT.OR P2, PT, R0.reuse, 0x1, !P0 ;  /* 0x000000010000780c */ /* 0x040fe40004741670 */
[----:B------:R-:W-:-:S07]  /*6e70*/  ISETP.LT.OR P5, PT, R0, 0x2, !P0 ;  /* 0x000000020000780c */ /* 0x000fce00047a1670 */
[-C--:B------:R-:W-:Y:S02]  /*6e80*/  @!P4 IMAD R3, R24, R23.reuse, RZ ;  /* 0x000000171803c224 */ /* 0x080fe400078e02ff */
[-C--:B------:R-:W-:Y:S02]  /*6e90*/  @!P3 IMAD R25, R25, R23.reuse, RZ ;  /* 0x000000171919b224 */ /* 0x080fe400078e02ff */
[-C--:B------:R-:W-:Y:S01]  /*6ea0*/  @!P2 IMAD R9, R26, R23.reuse, RZ ;  /* 0x000000171a09a224 */ /* 0x080fe200078e02ff */
[----:B------:R0:W-:Y:S01]  /*6eb0*/  @!P4 STG.E.U8 desc[UR38][R4.64], R3 ;  /* 0x000000030400c986 */ /* 0x0001e2000c101126 */
[C---:B------:R-:W-:Y:S01]  /*6ec0*/  ISETP.LT.OR P4, PT, R0.reuse, 0x9, !P1 ;  /* 0x000000090000780c */ /* 0x040fe20004f81670 */
[----:B------:R-:W-:Y:S02]  /*6ed0*/  @!P5 IMAD R27, R27, R23, RZ ;  /* 0x000000171b1bd224 */ /* 0x000fe400078e02ff */
[----:B------:R-:W-:Y:S01]  /*6ee0*/  @!P3 STG.E.U8 desc[UR38][R4.64+0x1], R25 ;  /* 0x000001190400b986 */ /* 0x000fe2000c101126 */
[----:B------:R-:W-:-:S03]  /*6ef0*/  ISETP.LT.OR P3, PT, R0, 0xa, !P1 ;  /* 0x0000000a0000780c */ /* 0x000fc60004f61670 */
[----:B------:R1:W-:Y:S01]  /*6f00*/  @!P2 STG.E.U8 desc[UR38][R6.64], R9 ;  /* 0x000000090600a986 */ /* 0x0003e2000c101126 */
[----:B------:R-:W-:-:S03]  /*6f10*/  ISETP.LT.OR P2, PT, R0, 0x9, !P0 ;  /* 0x000000090000780c */ /* 0x000fc60004741670 */
[----:B------:R-:W-:Y:S01]  /*6f20*/  @!P5 STG.E.U8 desc[UR38][R6.64+0x1], R27 ;  /* 0x0000011b0600d986 */ /* 0x000fe2000c101126 */
[----:B------:R-:W-:Y:S01]  /*6f30*/  ISETP.LT.OR P5, PT, R0, 0xa, !P0 ;  /* 0x0000000a0000780c */ /* 0x000fe200047a1670 */
[----:B------:R-:W-:-:S04]  /*6f40*/  @!P4 IMAD R11, R28, R23, RZ ;  /* 0x000000171c0bc224 */ /* 0x000fc800078e02ff */
[-C--:B------:R-:W-:Y:S01]  /*6f50*/  @!P3 IMAD R29, R29, R23.reuse, RZ ;  /* 0x000000171d1db224 */ /* 0x080fe200078e02ff */
[----:B------:R-:W-:Y:S01]  /*6f60*/  @!P4 STG.E.U8 desc[UR38][R4.64+0x8], R11 ;  /* 0x0000080b0400c986 */ /* 0x000fe2000c101126 */
[----:B------:R-:W-:Y:S02]  /*6f70*/  ISETP.LT.OR P4, PT, R0, 0x11, !P1 ;  /* 0x000000110000780c */ /* 0x000fe40004f81670 */
[-C--:B0-----:R-:W-:Y:S01]  /*6f80*/  @!P2 IMAD R3, R30, R23.reuse, RZ ;  /* 0x000000171e03a224 */ /* 0x081fe200078e02ff */
[----:B------:R-:W-:Y:S01]  /*6f90*/  @!P3 STG.E.U8 desc[UR38][R4.64+0x9], R29 ;  /* 0x0000091d0400b986 */ /* 0x000fe2000c101126 */
[C---:B------:R-:W-:Y:S02]  /*6fa0*/  ISETP.LT.OR P3, PT, R0.reuse, 0x12, !P1 ;  /* 0x000000120000780c */ /* 0x040fe40004f61670 */
[----:B------:R-:W-:Y:S01]  /*6fb0*/  @!P5 IMAD R31, R31, R23, RZ ;  /* 0x000000171f1fd224 */ /* 0x000fe200078e02ff */
[----:B------:R0:W-:Y:S01]  /*6fc0*/  @!P2 STG.E.U8 desc[UR38][R6.64+0x8], R3 ;  /* 0x000008030600a986 */ /* 0x0001e2000c101126 */
[----:B------:R-:W-:-:S03]  /*6fd0*/  ISETP.LT.OR P2, PT, R0, 0x11, !P0 ;  /* 0x000000110000780c */ /* 0x000fc60004741670 */
[----:B------:R-:W-:Y:S01]  /*6fe0*/  @!P5 STG.E.U8 desc[UR38][R6.64+0x9], R31 ;  /* 0x0000091f0600d986 */ /* 0x000fe2000c101126 */
[----:B------:R-:W-:Y:S01]  /*6ff0*/  ISETP.LT.OR P5, PT, R0, 0x12, !P0 ;  /* 0x000000120000780c */ /* 0x000fe200047a1670 */
[----:B-1----:R-:W-:-:S04]  /*7000*/  @!P4 IMAD R9, R32, R23, RZ ;  /* 0x000000172009c224 */ /* 0x002fc800078e02ff */
        /* <DEDUP_REMOVED lines=301> */
[----:B------:R1:W-:Y:S01]  /*82e0*/  @!P4 STG.E.U8 desc[UR38][R4.64+0xd8], R11 ;  /* 0x0000d80b0400c986 */ /* 0x0003e2000c101126 */
        /* <DEDUP_REMOVED lines=13> */
[-C--:B-1----:R-:W-:Y:S01]  /*83c0*/  @!P2 IMAD R11, R138, R23.reuse, RZ ;  /* 0x000000178a0ba224 */ /* 0x082fe200078e02ff */
[----:B------:R-:W-:Y:S01]  /*83d0*/  @!P3 STG.E.U8 desc[UR38][R4.64+0xe1], R137 ;  /* 0x0000e1890400b986 */ /* 0x000fe2000c101126 */
[C---:B------:R-:W-:Y:S02]  /*83e0*/  ISETP.LT.OR P3, PT, R0.reuse, 0xea, !P1 ;  /* 0x000000ea0000780c */ /* 0x040fe40004f61670 */
[----:B------:R-:W-:Y:S01]  /*83f0*/  @!P5 IMAD R139, R139, R23, RZ ;  /* 0x000000178b8bd224 */ /* 0x000fe200078e02ff */
[----:B------:R1:W-:Y:S01]  /*8400*/  @!P2 STG.E.U8 desc[UR38][R6.64+0xe0], R11 ;  /* 0x0000e00b0600a986 */ /* 0x0003e2000c101126 */
[----:B------:R-:W-:-:S03]  /*8410*/  ISETP.LT.OR P2, PT, R0, 0xe9, !P0 ;  /* 0x000000e90000780c */ /* 0x000fc60004741670 */
[----:B------:R-:W-:Y:S01]  /*8420*/  @!P5 STG.E.U8 desc[UR38][R6.64+0xe1], R139 ;  /* 0x0000e18b0600d986 */ /* 0x000fe2000c101126 */
[----:B------:R-:W-:Y:S01]  /*8430*/  ISETP.LT.OR P5, PT, R0, 0xea, !P0 ;  /* 0x000000ea0000780c */ /* 0x000fe200047a1670 */
[----:B0-----:R-:W-:-:S04]  /*8440*/  @!P4 IMAD R3, R140, R23, RZ ;  /* 0x000000178c03c224 */ /* 0x001fc800078e02ff */
[-C--:B------:R-:W-:Y:S01]  /*8450*/  @!P3 IMAD R141, R141, R23.reuse, RZ ;  /* 0x000000178d8db224 */ /* 0x080fe200078e02ff */
[----:B------:R0:W-:Y:S01]  /*8460*/  @!P4 STG.E.U8 desc[UR38][R4.64+0xe8], R3 ;  /* 0x0000e8030400c986 */ /* 0x0001e2000c101126 */
[----:B------:R-:W-:Y:S02]  /*8470*/  ISETP.LT.OR P4, PT, R0, 0xf2, !P1 ;  /* 0x000000f20000780c */ /* 0x000fe40004f81670 */
[-C--:B--2---:R-:W-:Y:S01]  /*8480*/  @!P2 IMAD R9, R142, R23.reuse, RZ ;  /* 0x000000178e09a224 */ /* 0x084fe200078e02ff */
[----:B------:R-:W-:Y:S01]  /*8490*/  @!P3 STG.E.U8 desc[UR38][R4.64+0xe9], R141 ;  /* 0x0000e98d0400b986 */ /* 0x000fe2000c101126 */
[C---:B------:R-:W-:Y:S02]  /*84a0*/  ISETP.LT.OR P3, PT, R0.reuse, 0xf1, !P1 ;  /* 0x000000f10000780c */ /* 0x040fe40004f61670 */
[----:B------:R-:W-:Y:S01]  /*84b0*/  @!P5 IMAD R143, R143, R23, RZ ;  /* 0x000000178f8fd224 */ /* 0x000fe200078e02ff */
[----:B------:R-:W-:Y:S01]  /*84c0*/  @!P2 STG.E.U8 desc[UR38][R6.64+0xe8], R9 ;  /* 0x0000e8090600a986 */ /* 0x000fe2000c101126 */
[----:B------:R-:W-:-:S03]  /*84d0*/  ISETP.LT.OR P2, PT, R0, 0xf1, !P0 ;  /* 0x000000f10000780c */ /* 0x000fc60004741670 */
[----:B------:R-:W-:Y:S01]  /*84e0*/  @!P5 STG.E.U8 desc[UR38][R6.64+0xe9], R143 ;  /* 0x0000e98f0600d986 */ /* 0x000fe2000c101126 */
[----:B------:R-:W-:Y:S01]  /*84f0*/  ISETP.LT.OR P5, PT, R0, 0xf9, !P0 ;  /* 0x000000f90000780c */ /* 0x000fe200047a1670 */
[----:B------:R-:W-:-:S04]  /*8500*/  @!P4 IMAD R145, R145, R23, RZ ;  /* 0x000000179191c224 */ /* 0x000fc800078e02ff */
[-C--:B-1----:R-:W-:Y:S01]  /*8510*/  @!P3 IMAD R11, R144, R23.reuse, RZ ;  /* 0x00000017900bb224 */ /* 0x082fe200078e02ff */
[----:B------:R-:W-:Y:S01]  /*8520*/  @!P4 STG.E.U8 desc[UR38][R4.64+0xf1], R145 ;  /* 0x0000f1910400c986 */ /* 0x000fe2000c101126 */
[C---:B------:R-:W-:Y:S02]  /*8530*/  ISETP.LT.OR P4, PT, R0.reuse, 0xf2, !P0 ;  /* 0x000000f20000780c */ /* 0x040fe40004781670 */
[C---:B------:R-:W-:Y:S01]  /*8540*/  ISETP.LT.OR P0, PT, R0.reuse, 0xfa, !P0 ;  /* 0x000000fa0000780c */ /* 0x040fe20004701670 */
[----:B------:R1:W-:Y:S01]  /*8550*/  @!P3 STG.E.U8 desc[UR38][R4.64+0xf0], R11 ;  /* 0x0000f00b0400b986 */ /* 0x0003e2000c101126 */
[----:B------:R-:W-:Y:S01]  /*8560*/  ISETP.LT.OR P3, PT, R0, 0xf9, !P1 ;  /* 0x000000f90000780c */ /* 0x000fe20004f61670 */
[----:B0-----:R-:W-:Y:S01]  /*8570*/  @!P2 IMAD R3, R146, R23, RZ ;  /* 0x000000179203a224 */ /* 0x001fe200078e02ff */
[----:B------:R-:W-:-:S04]  /*8580*/  ISETP.LT.OR P1, PT, R0, 0xfa, !P1 ;  /* 0x000000fa0000780c */ /* 0x000fc80004f21670 */
[----:B------:R0:W-:Y:S03]  /*8590*/  @!P2 STG.E.U8 desc[UR38][R6.64+0xf0], R3 ;  /* 0x0000f0030600a986 */ /* 0x0001e6000c101126 */
[-C--:B------:R-:W-:Y:S02]  /*85a0*/  @!P4 IMAD R147, R147, R23.reuse, RZ ;  /* 0x000000179393c224 */ /* 0x080fe400078e02ff */
[-C--:B-1----:R-:W-:Y:S02]  /*85b0*/  @!P5 IMAD R11, R150, R23.reuse, RZ ;  /* 0x00000017960bd224 */ /* 0x082fe400078e02ff */
[-C--:B------:R-:W-:Y:S01]  /*85c0*/  @!P3 IMAD R9, R148, R23.reuse, RZ ;  /* 0x000000179409b224 */ /* 0x080fe200078e02ff */
[----:B------:R0:W-:Y:S01]  /*85d0*/  @!P4 STG.E.U8 desc[UR38][R6.64+0xf1], R147 ;  /* 0x0000f1930600c986 */ /* 0x0001e2000c101126 */
[-C--:B------:R-:W-:Y:S02]  /*85e0*/  @!P1 IMAD R149, R149, R23.reuse, RZ ;  /* 0x0000001795959224 */ /* 0x080fe400078e02ff */
[----:B------:R-:W-:Y:S01]  /*85f0*/  @!P0 IMAD R151, R151, R23, RZ ;  /* 0x0000001797978224 */ /* 0x000fe200078e02ff */
[----:B------:R0:W-:Y:S04]  /*8600*/  @!P3 STG.E.U8 desc[UR38][R4.64+0xf8], R9 ;  /* 0x0000f8090400b986 */ /* 0x0001e8000c101126 */
[----:B------:R0:W-:Y:S04]  /*8610*/  @!P1 STG.E.U8 desc[UR38][R4.64+0xf9], R149 ;  /* 0x0000f99504009986 */ /* 0x0001e8000c101126 */
[----:B------:R0:W-:Y:S04]  /*8620*/  @!P5 STG.E.U8 desc[UR38][R6.64+0xf8], R11 ;  /* 0x0000f80b0600d986 */ /* 0x0001e8000c101126 */
[----:B------:R0:W-:Y:S02]  /*8630*/  @!P0 STG.E.U8 desc[UR38][R6.64+0xf9], R151 ;  /* 0x0000f99706008986 */ /* 0x0001e4000c101126 */
.L_x_293:
[----:B------:R-:W-:Y:S05]  /*8640*/  BSYNC B0 ;  /* 0x0000000000007941 */ /* 0x000fea0003800000 */
.L_x_35:
[----:B------:R-:W-:Y:S01]  /*8650*/  IMAD.U32 R2, RZ, RZ, UR36 ;  /* 0x00000024ff027e24 */ /* 0x000fe2000f8e00ff */
[----:B------:R-:W-:Y:S01]  /*8660*/  ULDC.64 UR4, c[0x0][0x650] ;  /* 0x0001940000047ab9 */ /* 0x000fe20000000a00 */
[----:B------:R-:W-:Y:S01]  /*8670*/  IMAD.U32 R0, RZ, RZ, UR42 ;  /* 0x0000002aff007e24 */ /* 0x000fe2000f8e00ff */
[----:B------:R1:W-:Y:S01]  /*8680*/  SYNCS.ARRIVE.TRANS64.A1T0 RZ, [R160+UR50], RZ ;  /* 0x000000ffa0ff79a7 */ /* 0x0003e20008100032 */
[----:B0-----:R-:W-:Y:S01]  /*8690*/  IMAD.U32 R3, RZ, RZ, UR37 ;  /* 0x00000025ff037e24 */ /* 0x001fe2000f8e00ff */
[C---:B------:R-:W-:Y:S01]  /*86a0*/  LEA R16, P0, R2.reuse, R16, 0x1 ;  /* 0x0000001002107211 */ /* 0x040fe200078008ff */
[----:B------:R-:W-:Y:S02]  /*86b0*/  IMAD.MOV.U32 R19, RZ, RZ, -0x1 ;  /* 0xffffffffff137424 */ /* 0x000fe400078e00ff */
[----:B------:R-:W-:Y:S01]  /*86c0*/  IMAD.MOV.U32 R18, RZ, RZ, -0x1 ;  /* 0xffffffffff127424 */ /* 0x000fe200078e00ff */
[----:B------:R-:W-:Y:S01]  /*86d0*/  LEA.HI.X R17, R2, R17, R0, 0x1, P0 ;  /* 0x0000001102117211 */ /* 0x000fe200000f0c00 */
[----:B------:R-:W-:Y:S01]  /*86e0*/  IMAD.MOV.U32 R2, RZ, RZ, -0x1 ;  /* 0xffffffffff027424 */ /* 0x000fe200078e00ff */
[----:B------:R-:W-:-:S02]  /*86f0*/  ISETP.GE.U32.AND P0, PT, R16, UR4, PT ;  /* 0x0000000410007c0c */ /* 0x000fc4000bf06070 */
[----:B------:R-:W-:Y:S02]  /*8700*/  PRMT R0, RZ, 0x7610, R0 ;  /* 0x00007610ff007816 */ /* 0x000fe40000000000 */
[----:B------:R-:W-:-:S13]  /*8710*/  ISETP.GE.U32.AND.EX P0, PT, R17, UR5, PT, P0 ;  /* 0x0000000511007c0c */ /* 0x000fda000bf06100 */
[----:B-1----:R-:W-:Y:S05]  /*8720*/  @P0 BRA `(.L_x_294) ;  /* 0x00000004008c0947 */ /* 0x002fea0003800000 */
[----:B------:R-:W0:Y:S01]  /*8730*/  S2UR UR7, SR_CTAID.X ;  /* 0x00000000000779c3 */ /* 0x000e220000002500 */
[----:B------:R-:W-:Y:S01]  /*8740*/  ULDC.64 UR4, c[0x0][0x628] ;  /* 0x00018a0000047ab9 */ /* 0x000fe20000000a00 */
[----:B------:R-:W-:Y:S01]  /*8750*/  ULDC UR6, c[0x0][0x150] ;  /* 0x0000540000067ab9 */ /* 0x000fe20000000800 */
[----:B------:R-:W-:Y:S01]  /*8760*/  ISETP.NE.U32.AND P0, PT, RZ, UR4, PT ;  /* 0x00000004ff007c0c */ /* 0x000fe2000bf05070 */
[----:B------:R-:W-:Y:S01]  /*8770*/  ULDC UR15, c[0x0][0x630] ;  /* 0x00018c00000f7ab9 */ /* 0x000fe20000000800 */
[C---:B------:R-:W-:Y:S01]  /*8780*/  R2UR UR16, R16.reuse ;  /* 0x00000000101072ca */ /* 0x040fe200000e0000 */
[----:B------:R-:W-:Y:S01]  /*8790*/  ULDC UR18, c[0x0][0x154] ;  /* 0x0000550000127ab9 */ /* 0x000fe20000000800 */
[----:B------:R-:W-:Y:S01]  /*87a0*/  ISETP.NE.AND.EX P0, PT, RZ, UR5, PT, P0 ;  /* 0x00000005ff007c0c */ /* 0x000fe2000bf05300 */
[----:B------:R-:W1:Y:S01]  /*87b0*/  S2UR UR19, SR_CTAID.Y ;  /* 0x00000000001379c3 */ /* 0x000e620000002600 */
[----:B------:R-:W-:Y:S02]  /*87c0*/  R2UR UR17, R17 ;  /* 0x00000000111172ca */ /* 0x000fe400000e0000 */
[----:B------:R-:W-:-:S02]  /*87d0*/  R2UR UR12, R16 ;  /* 0x00000000100c72ca */ /* 0x000fc400000e0000 */
[----:B------:R-:W-:Y:S02]  /*87e0*/  R2UR UR13, R17 ;  /* 0x00000000110d72ca */ /* 0x000fe400000e0000 */
[----:B0-----:R-:W-:-:S05]  /*87f0*/  I2FP.F32.U32 R0, UR7 ;  /* 0x0000000700007c45 */ /* 0x001fca0008201000 */
[----:B------:R-:W-:-:S04]  /*8800*/  FMUL R0, R0, UR6 ;  /* 0x0000000600007c20 */ /* 0x000fc80008400000 */
[----:B------:R0:W0:Y:S01]  /*8810*/  F2I.U32.TRUNC.NTZ R2, R0 ;  /* 0x0000000000027305 */ /* 0x000022000020f000 */
[----:B-1----:R-:W-:Y:S05]  /*8820*/  @!P0 BRA `(.L_x_295) ;  /* 0x0000000000308947 */ /* 0x002fea0003800000 */
        /* <DEDUP_REMOVED lines=12> */
.L_x_295:
[----:B------:R-:W-:Y:S01]  /*88f0*/  USHF.R.U64 UR6, UR12, UR15, UR13 ;  /* 0x0000000f0c067299 */ /* 0x000fe2000800120d */
[----:B0-----:R-:W-:Y:S01]  /*8900*/  I2FP.F32.U32 R0, UR19 ;  /* 0x0000001300007c45 */ /* 0x001fe20008201000 */
[----:B------:R-:W-:Y:S01]  /*8910*/  USHF.R.U32.HI UR4, URZ, UR15, UR13 ;  /* 0x0000000f3f047299 */ /* 0x000fe2000801160d */
[----:B------:R-:W-:Y:S01]  /*8920*/  R2UR UR14, R2 ;  /* 0x00000000020e72ca */ /* 0x000fe200000e0000 */
[----:B------:R-:W-:Y:S02]  /*8930*/  UIADD3 UR9, UP0, URZ, -UR6, URZ ;  /* 0x800000063f097290 */ /* 0x000fe4000ff1e03f */
[----:B------:R-:W-:Y:S01]  /*8940*/  FMUL R0, R0, UR18 ;  /* 0x0000001200007c20 */ /* 0x000fe20008400000 */
[----:B------:R-:W-:Y:S01]  /*8950*/  ULDC.64 UR12, c[0x0][0x620] ;  /* 0x00018800000c7ab9 */ /* 0x000fe20000000a00 */
[----:B------:R-:W-:Y:S01]  /*8960*/  UIADD3.X UR4, URZ, ~UR4, URZ, UP0, !UPT ;  /* 0x800000043f047290 */ /* 0x000fe200087fe43f */
[----:B------:R-:W-:Y:S01]  /*8970*/  UMOV UR10, UR16 ;  /* 0x00000010000a7c82 */ /* 0x000fe20008000000 */
[----:B------:R-:W-:-:S02]  /*8980*/  UMOV UR11, UR17 ;  /* 0x00000011000b7c82 */ /* 0x000fc40008000000 */
[----:B------:R-:W0:Y:S01]  /*8990*/  F2I.U32.TRUNC.NTZ R0, R0 ;  /* 0x0000000000007305 */ /* 0x000e22000020f000 */
[----:B------:R-:W-:Y:S02]  /*89a0*/  UIMAD UR4, UR4, UR12, URZ ;  /* 0x0000000c040472a4 */ /* 0x000fe4000f8e023f */
[----:B------:R-:W-:Y:S02]  /*89b0*/  UIMAD.WIDE.U32 UR10, UR9, UR12, UR10 ;  /* 0x0000000c090a72a5 */ /* 0x000fe4000f8e000a */
[----:B------:R-:W-:Y:S01]  /*89c0*/  UIMAD UR9, UR9, UR13, UR4 ;  /* 0x0000000d090972a4 */ /* 0x000fe2000f8e0204 */
[----:B------:R-:W-:Y:S01]  /*89d0*/  ULDC UR22, c[0x0][0x658] ;  /* 0x0001960000167ab9 */ /* 0x000fe20000000800 */
[----:B------:R-:W-:Y:S02]  /*89e0*/  UMOV UR12, 0xffffffff ;  /* 0xffffffff000c7882 */ /* 0x000fe40000000000 */
[----:B------:R-:W-:Y:S01]  /*89f0*/  UIADD3 UR11, UR11, UR9, URZ ;  /* 0x000000090b0b7290 */ /* 0x000fe2000fffe03f */
[----:B------:R-:W-:Y:S01]  /*8a00*/  ULDC UR13, c[0x0][0x618] ;  /* 0x00018600000d7ab9 */ /* 0x000fe20000000800 */
[----:B------:R-:W-:Y:S01]  /*8a10*/  ULDC.64 UR4, c[0x0][0x640] ;  /* 0x0001900000047ab9 */ /* 0x000fe20000000a00 */
[----:B------:R-:W-:Y:S01]  /*8a20*/  USHF.L.U32 UR18, UR12, UR22, URZ ;  /* 0x000000160c127299 */ /* 0x000fe2000800063f */
[----:B------:R-:W-:Y:S01]  /*8a30*/  ISETP.NE.U32.AND P0, PT, RZ, UR4, PT ;  /* 0x00000004ff007c0c */ /* 0x000fe2000bf05070 */
[----:B------:R-:W-:Y:S01]  /*8a40*/  USHF.R.U64 UR12, UR10, UR13, UR11 ;  /* 0x0000000d0a0c7299 */ /* 0x000fe2000800120b */
[----:B0-----:R-:W-:Y:S01]  /*8a50*/  R2UR UR16, R0 ;  /* 0x00000000001072ca */ /* 0x001fe200000e0000 */
[----:B------:R-:W-:Y:S01]  /*8a60*/  USHF.R.U32.HI UR10, URZ, UR13, UR11 ;  /* 0x0000000d3f0a7299 */ /* 0x000fe2000801160b */
[----:B------:R-:W-:Y:S01]  /*8a70*/  ISETP.NE.AND.EX P0, PT, RZ, UR5, PT, P0 ;  /* 0x00000005ff007c0c */ /* 0x000fe2000bf05300 */
[----:B------:R-:W-:Y:S01]  /*8a80*/  ULDC UR17, c[0x0][0x608] ;  /* 0x0001820000117ab9 */ /* 0x000fe20000000800 */
[----:B------:R-:W-:-:S02]  /*8a90*/  ULOP3.LUT UR23, URZ, UR18, URZ, 0x33, !UPT ;  /* 0x000000123f177292 */ /* 0x000fc4000f8e333f */
[----:B------:R-:W-:Y:S02]  /*8aa0*/  USHF.R.U64 UR18, UR12, UR17, UR10 ;  /* 0x000000110c127299 */ /* 0x000fe4000800120a */
[----:B------:R-:W-:Y:S01]  /*8ab0*/  USHF.R.U32.HI UR10, URZ, UR17, UR10 ;  /* 0x000000113f0a7299 */ /* 0x000fe2000801160a */
[----:B------:R-:W-:Y:S01]  /*8ac0*/  UMOV UR20, 0x1 ;  /* 0x0000000100147882 */ /* 0x000fe20000000000 */
[----:B------:R-:W-:Y:S02]  /*8ad0*/  UIADD3 UR14, -UR14, URZ, URZ ;  /* 0x0000003f0e0e7290 */ /* 0x000fe4000fffe13f */
[----:B------:R-:W-:Y:S02]  /*8ae0*/  USHF.L.U32 UR13, UR20, UR22, URZ ;  /* 0x00000016140d7299 */ /* 0x000fe4000800063f */
[----:B------:R-:W-:Y:S01]  /*8af0*/  USHF.R.U64 UR20, UR18, UR22, UR10 ;  /* 0x0000001612147299 */ /* 0x000fe2000800120a */
[----:B------:R-:W-:Y:S01]  /*8b00*/  ULDC UR15, c[0x0][0x144] ;  /* 0x00005100000f7ab9 */ /* 0x000fe20000000800 */
[----:B------:R-:W-:Y:S01]  /*8b10*/  ULDC UR8, c[0x0][0x600] ;  /* 0x0001800000087ab9 */ /* 0x000fe20000000800 */
[----:B------:R-:W-:-:S02]  /*8b20*/  UIADD3 UR21, -UR16, URZ, URZ ;  /* 0x0000003f10157290 */ /* 0x000fc4000fffe13f */
[----:B------:R-:W-:Y:S02]  /*8b30*/  USHF.R.U32.HI UR17, URZ, UR22, UR10 ;  /* 0x000000163f117299 */ /* 0x000fe4000801160a */
[----:B------:R-:W-:Y:S02]  /*8b40*/  UIADD3 UR9, UR8, -0x1, URZ ;  /* 0xffffffff08097890 */ /* 0x000fe4000fffe03f */
[----:B------:R-:W-:Y:S01]  /*8b50*/  UIMAD UR22, UR15, UR14, UR7 ;  /* 0x0000000e0f1672a4 */ /* 0x000fe2000f8e0207 */
[----:B------:R-:W-:Y:S01]  /*8b60*/  ULDC UR26, c[0x0][0x148] ;  /* 0x00005200001a7ab9 */ /* 0x000fe20000000800 */
[----:B------:R-:W-:Y:S01]  /*8b70*/  ULDC UR24, c[0x0][0x648] ;  /* 0x0001920000187ab9 */ /* 0x000fe20000000800 */
[----:B------:R-:W-:Y:S01]  /*8b80*/  ULDC UR25, c[0x0][0x638] ;  /* 0x00018e0000197ab9 */ /* 0x000fe20000000800 */
        /* <DEDUP_REMOVED lines=12> */
.L_x_296:
[----:B------:R-:W-:Y:S01]  /*8c50*/  UISETP.NE.AND UP0, UPT, UR48, URZ, UPT ;  /* 0x0000003f3000728c */ /* 0x000fe2000bf05270 */
[----:B------:R-:W-:Y:S01]  /*8c60*/  IMAD.MOV.U32 R0, RZ, RZ, 0x1 ;  /* 0x00000001ff007424 */ /* 0x000fe200078e00ff */
[----:B------:R-:W-:Y:S01]  /*8c70*/  USHF.R.U64 UR4, UR16, UR24, UR17 ;  /* 0x0000001810047299 */ /* 0x000fe20008001211 */
[----:B------:R-:W-:Y:S01]  /*8c80*/  IMAD.U32 R2, RZ, RZ, UR6 ;  /* 0x00000006ff027e24 */ /* 0x000fe2000f8e00ff */
[----:B------:R-:W-:Y:S02]  /*8c90*/  ULOP3.LUT UR18, UR18, UR23, URZ, 0xc0, !UPT ;  /* 0x0000001712127292 */ /* 0x000fe4000f8ec03f */
[----:B------:R-:W-:Y:S02]  /*8ca0*/  UIADD3 UR5, -UR4, URZ, URZ ;  /* 0x0000003f04057290 */ /* 0x000fe4000fffe13f */
[----:B------:R-:W-:Y:S02]  /*8cb0*/  ULOP3.LUT UR9, UR12, UR9, URZ, 0xc0, !UPT ;  /* 0x000000090c097292 */ /* 0x000fe4000f8ec03f */
[----:B------:R-:W-:-:S02]  /*8cc0*/  UIMAD UR4, UR13, UR4, UR18 ;  /* 0x000000040d0472a4 */ /* 0x000fc4000f8e0212 */
[----:B------:R-:W-:Y:S02]  /*8cd0*/  @UP0 UIMAD UR22, UR26, UR21, UR19 ;  /* 0x000000151a1602a4 */ /* 0x000fe4000f8e0213 */
[----:B------:R-:W-:Y:S01]  /*8ce0*/  UIMAD UR5, UR5, UR25, UR20 ;  /* 0x00000019050572a4 */ /* 0x000fe2000f8e0214 */
[----:B------:R-:W-:Y:S02]  /*8cf0*/  ULDC UR7, c[0x0][0x610] ;  /* 0x0001840000077ab9 */ /* 0x000fe40000000800 */
[----:B------:R-:W-:Y:S02]  /*8d00*/  UIMAD UR4, UR4, UR7, UR22 ;  /* 0x00000007040472a4 */ /* 0x000fe4000f8e0216 */
[----:B------:R-:W-:-:S04]  /*8d10*/  UIMAD UR5, UR5, UR8, UR9 ;  /* 0x00000008050572a4 */ /* 0x000fc8000f8e0209 */
[----:B------:R-:W-:Y:S02]  /*8d20*/  USEL UR7, UR5, UR4, !UP0 ;  /* 0x0000000405077287 */ /* 0x000fe4000c000000 */
[----:B------:R-:W-:-:S04]  /*8d30*/  USEL UR4, UR4, UR5, !UP0 ;  /* 0x0000000504047287 */ /* 0x000fc8000c000000 */
[----:B------:R-:W-:Y:S02]  /*8d40*/  IMAD.U32 R18, RZ, RZ, UR7 ;  /* 0x00000007ff127e24 */ /* 0x000fe4000f8e00ff */
[----:B------:R-:W-:-:S07]  /*8d50*/  IMAD.U32 R19, RZ, RZ, UR4 ;  /* 0x00000004ff137e24 */ /* 0x000fce000f8e00ff */
.L_x_294:
[----:B------:R-:W-:Y:S02]  /*8d60*/  LOP3.LUT P0, RZ, R0, 0xff, RZ, 0xc0, !PT ;  /* 0x000000ff00ff7812 */ /* 0x000fe4000780c0ff */
[----:B------:R-:W-:-:S11]  /*8d70*/  LOP3.LUT R163, R163, 0x1, RZ, 0x3c, !PT ;  /* 0x00000001a3a37812 */ /* 0x000fd600078e3cff */
[----:B------:R-:W-:Y:S05]  /*8d80*/  @P0 BRA `(.L_x_297) ;  /* 0xffffff8800600947 */ /* 0x000fea000383ffff */
[----:B------:R-:W-:Y:S05]  /*8d90*/  EXIT ;  /* 0x000000000000794d */ /* 0x000fea0003800000 */
.L_x_16:
[----:B------:R-:W-:-:S08]  /*8da0*/  ISETP.NE.AND P0, PT, RZ, UR6, PT ;  /* 0x00000006ff007c0c */ /* 0x000fd0000bf05270 */
[----:B-----5:R-:W0:-:S00]  /*8db0*/  USETMAXREG.DEALLOC.CTAPOOL 0x28 ;  /* 0x00000028000079c8 */ /* 0x020e0000080e0500 */
[----:B------:R-:W-:Y:S05]  /*8dc0*/  @P0 EXIT ;  /* 0x000000000000094d */ /* 0x000fea0003800000 */
[----:B0-----:R-:W-:Y:S01]  /*8dd0*/  LOP3.LUT P0, RZ, R0, 0xff, RZ, 0xc0, !PT ;  /* 0x000000ff00ff7812 */ /* 0x001fe2000780c0ff */
[----:B------:R-:W-:Y:S02]  /*8de0*/  IMAD.MOV.U32 R0, RZ, RZ, 0x1 ;  /* 0x00000001ff007424 */ /* 0x000fe400078e00ff */
[----:B------:R-:W-:-:S10]  /*8df0*/  IMAD.MOV.U32 R8, RZ, RZ, RZ ;  /* 0x000000ffff087224 */ /* 0x000fd400078e00ff */
[----:B------:R-:W-:Y:S05]  /*8e00*/  @!P0 BRA `(.L_x_298) ;  /* 0x0000000c00388947 */ /* 0x000fea0003800000 */
[----:B------:R-:W0:Y:S01]  /*8e10*/  S2UR UR8, SR_CgaCtaId ;  /* 0x00000000000879c3 */ /* 0x000e220000008800 */
[----:B------:R-:W-:Y:S01]  /*8e20*/  LOP3.LUT P0, RZ, R3, 0x1f, RZ, 0xc0, !PT ;  /* 0x0000001f03ff7812 */ /* 0x000fe2000780c0ff */
[----:B------:R-:W-:Y:S01]  /*8e30*/  ULDC UR5, c[0x0][0x658] ;  /* 0x0001960000057ab9 */ /* 0x000fe20000000800 */
[----:B------:R-:W-:Y:S01]  /*8e40*/  UMOV UR6, 0xffffffff ;  /* 0xffffffff00067882 */ /* 0x000fe20000000000 */
[----:B------:R-:W-:Y:S01]  /*8e50*/  BSSY B0, `(.L_x_298) ;  /* 0x00000c9000007945 */ /* 0x000fe20003800000 */
[----:B------:R-:W-:Y:S01]  /*8e60*/  USHF.L.U32 UR6, UR6, UR5, URZ ;  /* 0x0000000506067299 */ /* 0x000fe2000800063f */
[C---:B------:R-:W-:Y:S01]  /*8e70*/  ISETP.NE.AND P3, PT, R4.reuse, RZ, PT ;  /* 0x000000ff0400720c */ /* 0x040fe20003f65270 */
[----:B------:R-:W-:Y:S01]  /*8e80*/  IMAD.MOV.U32 R10, RZ, RZ, 0x1 ;  /* 0x00000001ff0a7424 */ /* 0x000fe200078e00ff */
[----:B------:R-:W-:Y:S01]  /*8e90*/  ISETP.NE.OR P0, PT, R4, RZ, !P0 ;  /* 0x000000ff0400720c */ /* 0x000fe20004705670 */
[----:B------:R-:W-:Y:S01]  /*8ea0*/  IMAD.MOV.U32 R0, RZ, RZ, 0x1 ;  /* 0x00000001ff007424 */ /* 0x000fe200078e00ff */
[----:B------:R-:W-:Y:S01]  /*8eb0*/  ULDC UR4, c[0x0][0x600] ;  /* 0x0001800000047ab9 */ /* 0x000fe20000000800 */
[----:B------:R-:W-:Y:S01]  /*8ec0*/  IMAD.MOV.U32 R8, RZ, RZ, RZ ;  /* 0x000000ffff087224 */ /* 0x000fe200078e00ff */
[----:B------:R-:W-:Y:S01]  /*8ed0*/  UMOV UR7, 0x1 ;  /* 0x0000000100077882 */ /* 0x000fe20000000000 */
[----:B------:R-:W-:-:S02]  /*8ee0*/  UIADD3 UR22, UR41, 0x1, URZ ;  /* 0x0000000129167890 */ /* 0x000fc4000fffe03f */
[----:B------:R-:W-:Y:S02]  /*8ef0*/  ULOP3.LUT UR23, UR40, 0x2, URZ, 0xfc, !UPT ;  /* 0x0000000228177892 */ /* 0x000fe4000f8efc3f */
[----:B------:R-:W-:Y:S02]  /*8f00*/  UIADD3 UR4, UR4, -0x1, URZ ;  /* 0xffffffff04047890 */ /* 0x000fe4000fffe03f */
[----:B------:R-:W-:Y:S02]  /*8f10*/  USHF.L.U32 UR5, UR7, UR5, URZ ;  /* 0x0000000507057299 */ /* 0x000fe4000800063f */
[----:B------:R-:W-:Y:S01]  /*8f20*/  ULOP3.LUT UR6, URZ, UR6, URZ, 0x33, !UPT ;  /* 0x000000063f067292 */ /* 0x000fe2000f8e333f */
[----:B------:R-:W-:Y:S01]  /*8f30*/  ULDC.64 UR20, c[0x0][0x198] ;  /* 0x0000660000147ab9 */ /* 0x000fe20000000a00 */
[----:B0-----:R-:W-:-:S05]  /*8f40*/  IMAD.U32 R12, RZ, RZ, UR8 ;  /* 0x00000008ff0c7e24 */ /* 0x001fca000f8e00ff */
[----:B------:R-:W-:-:S07]  /*8f50*/  LEA R9, R12, 0x180, 0xc ;  /* 0x000001800c097811 */ /* 0x000fce00078e60ff */
.L_x_310:
[----:B------:R-:W-:-:S03]  /*8f60*/  UMOV UR7, 0xffffffff ;  /* 0xffffffff00077882 */ /* 0x000fc60000000000 */
[----:B------:R-:W-:Y:S05]  /*8f70*/  BRA.DIV UR7, `(.L_x_299) ;  /* 0x0000000e07f47947 */ /* 0x000fea000b800000 */
[----:B------:R-:W-:-:S13]  /*8f80*/  ELECT P6, URZ, PT ;  /* 0x00000000003f782f */ /* 0x000fda00038c0000 */
.L_x_323:
[----:B------:R-:W0:Y:S01]  /*8f90*/  LDC R3, c[0x0][0x28c] ;  /* 0x0000a300ff037b82 */ /* 0x000e220000000800 */
[----:B------:R-:W-:Y:S01]  /*8fa0*/  BSSY B1, `(.L_x_300) ;  /* 0x000003c000017945 */ /* 0x000fe20003800000 */
[----:B0-----:R-:W-:-:S13]  /*8fb0*/  ISETP.LT.OR P6, PT, R3, 0x1, !P6 ;  /* 0x000000010300780c */ /* 0x001fda00077c1670 */
[----:B------:R-:W-:Y:S05]  /*8fc0*/  @P6 BRA `(.L_x_301) ;  /* 0x0000000000e46947 */ /* 0x000fea0003800000 */
[----:B------:R-:W-:Y:S02]  /*8fd0*/  IMAD R12, R19, 0x2, R12 ;  /* 0x00000002130c7824 */ /* 0x000fe400078e020c */
[----:B------:R-:W-:Y:S02]  /*8fe0*/  IMAD.SHL.U32 R18, R18, 0x100, RZ ;  /* 0x0000010012127824 */ /* 0x000fe400078e00ff */
[----:B------:R-:W-:Y:S02]  /*8ff0*/  IMAD.MOV.U32 R13, RZ, RZ, RZ ;  /* 0x000000ffff0d7224 */ /* 0x000fe400078e00ff */
[----:B------:R-:W-:Y:S02]  /*9000*/  IMAD.U32 R15, RZ, RZ, UR22 ;  /* 0x00000016ff0f7e24 */ /* 0x000fe4000f8e00ff */
[----:B------:R-:W-:Y:S02]  /*9010*/  IMAD.MOV.U32 R3, RZ, RZ, R0 ;  /* 0x000000ffff037224 */ /* 0x000fe400078e0000 */
[----:B------:R-:W-:-:S02]  /*9020*/  IMAD.MOV.U32 R4, RZ, RZ, R8 ;  /* 0x000000ffff047224 */ /* 0x000fc400078e0008 */
[----:B------:R-:W-:-:S07]  /*9030*/  IMAD.SHL.U32 R7, R12, 0x20, RZ ;  /* 0x000000200c077824 */ /* 0x000fce00078e00ff */
.L_x_305:
[----:B------:R-:W0:Y:S01]  /*9040*/  S2UR UR7, SR_CgaCtaId ;  /* 0x00000000000779c3 */ /* 0x000e220000008800 */
[----:B------:R-:W-:-:S07]  /*9050*/  MOV R5, 0x400 ;  /* 0x0000040000057802 */ /* 0x000fce0000000f00 */
[----:B------:R-:W1:Y:S01]  /*9060*/  @!P3 LDC R6, c[0x0][0x500] ;  /* 0x00014000ff06bb82 */ /* 0x000e620000000800 */
[----:B0-----:R-:W-:-:S05]  /*9070*/  IMAD.U32 R12, RZ, RZ, UR7 ;  /* 0x00000007ff0c7e24 */ /* 0x001fca000f8e00ff */
[----:B------:R-:W-:Y:S02]  /*9080*/  LEA R11, R12, R5, 0x18 ;  /* 0x000000050c0b7211 */ /* 0x000fe400078ec0ff */
[----:B------:R-:W-:-:S03]  /*9090*/  SHF.L.U32 R5, R3, 0x1f, RZ ;  /* 0x0000001f03057819 */ /* 0x000fc600000006ff */
[----:B------:R-:W-:-:S04]  /*90a0*/  IMAD R14, R4, 0x8, R11 ;  /* 0x00000008040e7824 */ /* 0x000fc800078e020b */
[----:B------:R-:W0:Y:S02]  /*90b0*/  SYNCS.PHASECHK.TRANS64.TRYWAIT P1, [R14+URZ+0x20], R5 ;  /* 0x000020050e0075a7 */ /* 0x000e24000802017f */
[----:B01----:R-:W-:Y:S05]  /*90c0*/  @!P1 BRA `(.L_x_302) ;  /* 0x0000000c00c09947 */ /* 0x003fea0003800000 */
.L_x_324:
[----:B------:R-:W-:Y:S01]  /*90d0*/  UPRMT UR7, UR23, 0x9910, URZ ;  /* 0x0000991017077896 */ /* 0x000fe2000800003f */
[----:B------:R1:W-:Y:S03]  /*90e0*/  @!P3 SYNCS.ARRIVE.TRANS64 RZ, [R14+URZ], R6 ;  /* 0x000000060effb9a7 */ /* 0x0003e6000800003f */
[----:B------:R-:W-:-:S06]  /*90f0*/  UISETP.NE.AND UP0, UPT, UR7, 0x2, UPT ;  /* 0x000000020700788c */ /* 0x000fcc000bf05270 */
[----:B------:R-:W-:-:S13]  /*9100*/  PLOP3.LUT P1, PT, PT, PT, UP0, 0x80, 0x0 ;  /* 0x000000000000781c */ /* 0x000fda0003f2f008 */
[----:B-1----:R-:W-:Y:S05]  /*9110*/  @P1 BRA `(.L_x_303) ;  /* 0x0000000000041947 */ /* 0x002fea0003800000 */
[----:B------:R-:W-:Y:S01]  /*9120*/  BPT.TRAP 0x1 ;  /* 0x000000040000795c */ /* 0x000fe20000300000 */
.L_x_303:
[----:B------:R-:W-:Y:S05]  /*9130*/  @P0 BRA `(.L_x_304) ;  /* 0x0000000000040947 */ /* 0x000fea0003800000 */
[----:B------:R-:W-:Y:S01]  /*9140*/  BPT.TRAP 0x1 ;  /* 0x000000040000795c */ /* 0x000fe20000300000 */
.L_x_304:
[C---:B0-----:R-:W-:Y:S01]  /*9150*/  IMAD R5, R4.reuse, 0x2000, R9 ;  /* 0x0000200004057824 */ /* 0x041fe200078e0209 */
[----:B------:R-:W-:Y:S01]  /*9160*/  R2UR UR8, R11 ;  /* 0x000000000b0872ca */ /* 0x000fe200000e0000 */
[----:B------:R-:W-:Y:S01]  /*9170*/  IMAD R6, R4, 0x8000, R11 ;  /* 0x0000800004067824 */ /* 0x000fe200078e020b */
[----:B------:R-:W-:Y:S01]  /*9180*/  R2UR UR13, R7 ;  /* 0x00000000070d72ca */ /* 0x000fe200000e0000 */
[----:B------:R-:W-:Y:S01]  /*9190*/  VIADD R15, R15, 0xffffffff ;  /* 0xffffffff0f0f7836 */ /* 0x000fe20000000000 */
[----:B------:R-:W-:Y:S01]  /*91a0*/  R2UR UR7, R5 ;  /* 0x00000000050772ca */ /* 0x000fe200000e0000 */
[----:B------:R-:W-:Y:S01]  /*91b0*/  UIADD3 UR14, UP0, UR20, 0xf0, URZ ;  /* 0x000000f0140e7890 */ /* 0x000fe2000ff1e03f */
[----:B------:R-:W-:Y:S01]  /*91c0*/  R2UR UR11, R6 ;  /* 0x00000000060b72ca */ /* 0x000fe200000e0000 */
[----:B------:R-:W-:Y:S01]  /*91d0*/  UIADD3 UR24, UP1, UR20, 0x1f0, URZ ;  /* 0x000001f014187890 */ /* 0x000fe2000ff3e03f */
[----:B------:R-:W-:Y:S01]  /*91e0*/  R2UR UR9, R14 ;  /* 0x000000000e0972ca */ /* 0x000fe200000e0000 */
[----:B------:R-:W-:Y:S01]  /*91f0*/  UIADD3.X UR15, URZ, UR21, URZ, UP0, !UPT ;  /* 0x000000153f0f7290 */ /* 0x000fe200087fe43f */
[----:B------:R-:W-:Y:S01]  /*9200*/  R2UR UR10, R13 ;  /* 0x000000000d0a72ca */ /* 0x000fe200000e0000 */
[----:B------:R-:W-:Y:S01]  /*9210*/  VIADD R4, R4, 0x1 ;  /* 0x0000000104047836 */ /* 0x000fe20000000000 */
[----:B------:R-:W-:Y:S01]  /*9220*/  R2UR UR12, R2 ;  /* 0x00000000020c72ca */ /* 0x000fe200000e0000 */
[----:B------:R-:W-:Y:S01]  /*9230*/  UIADD3.X UR25, URZ, UR21, URZ, UP1, !UPT ;  /* 0x000000153f197290 */ /* 0x000fe20008ffe43f */
[----:B------:R-:W-:Y:S01]  /*9240*/  R2UR UR18, R18 ;  /* 0x00000000121272ca */ /* 0x000fe200000e0000 */
[----:B------:R-:W-:Y:S01]  /*9250*/  UMOV UR19, 0x30000 ;  /* 0x0003000000137882 */ /* 0x000fe20000000000 */
[----:B------:R-:W-:Y:S01]  /*9260*/  ISETP.GT.AND P2, PT, R15, 0x1, PT ;  /* 0x000000010f00780c */ /* 0x000fe20003f44270 */
[----:B------:R-:W-:Y:S01]  /*9270*/  UIADD3 UR8, UR8, UR7, URZ ;  /* 0x0000000708087290 */ /* 0x000fe2000fffe03f */
[----:B------:R-:W-:Y:S01]  /*9280*/  ISETP.NE.AND P1, PT, R4, 0x4, PT ;  /* 0x000000040400780c */ /* 0x000fe20003f25270 */
[----:B------:R-:W-:Y:S01]  /*9290*/  UIADD3 UR7, UR11, 0x8180, URZ ;  /* 0x000081800b077890 */ /* 0x000fe2000fffe03f */
[----:B------:R-:W-:Y:S01]  /*92a0*/  VIADD R13, R13, 0x80 ;  /* 0x000000800d0d7836 */ /* 0x000fe20000000000 */
[----:B------:R-:W-:Y:S01]  /*92b0*/  UMOV UR16, 0x0 ;  /* 0x0000000000107882 */ /* 0x000fe20000000000 */
[----:B------:R-:W-:Y:S01]  /*92c0*/  UMOV UR17, 0x10000000 ;  /* 0x1000000000117882 */ /* 0x000fe20000000000 */
[----:B------:R-:W-:Y:S01]  /*92d0*/  UMOV UR11, UR13 ;  /* 0x0000000d000b7c82 */ /* 0x000fe20008000000 */
[----:B------:R-:W-:-:S02]  /*92e0*/  SEL R6, RZ, 0x1, P1 ;  /* 0x00000001ff067807 */ /* 0x000fc40000800000 */
[----:B------:R0:W-:Y:S01]  /*92f0*/  UTMALDG.3D.MULTICAST [UR8], [UR14], UR19, desc[UR16] ;  /* 0x000010080e0073b4 */ /* 0x0001e20008011813 */
[----:B------:R-:W-:Y:S02]  /*9300*/  SEL R4, R4, RZ, P1 ;  /* 0x000000ff04047207 */ /* 0x000fe40000800000 */
[----:B------:R-:W-:Y:S01]  /*9310*/  LOP3.LUT R3, R3, R6, RZ, 0x3c, !PT ;  /* 0x0000000603037212 */ /* 0x000fe200078e3cff */
[----:B0-----:R-:W-:Y:S01]  /*9320*/  UMOV UR8, UR7 ;  /* 0x0000000700087c82 */ /* 0x001fe20008000000 */
[----:B------:R-:W-:Y:S02]  /*9330*/  UMOV UR11, UR18 ;  /* 0x00000012000b7c82 */ /* 0x000fe40008000000 */
[----:B------:R0:W-:Y:S02]  /*9340*/  UTMALDG.3D [UR8], [UR24], desc[UR16] ;  /* 0x00001008180075b4 */ /* 0x0001e40008011000 */
[----:B0-----:R-:W-:Y:S05]  /*9350*/  @P2 BRA `(.L_x_305) ;  /* 0xfffffffc00382947 */ /* 0x001fea000383ffff */
.L_x_301:
[----:B------:R-:W-:Y:S05]  /*9360*/  BSYNC B1 ;  /* 0x0000000000017941 */ /* 0x000fea0003800000 */
.L_x_300:
[----:B------:R-:W-:Y:S01]  /*9370*/  LOP3.LUT P4, RZ, R10, 0xff, RZ, 0xc0, !PT ;  /* 0x000000ff0aff7812 */ /* 0x000fe2000788c0ff */
[----:B------:R-:W-:Y:S01]  /*9380*/  VIADD R8, R8, UR41 ;  /* 0x0000002908087c36 */ /* 0x000fe20008000000 */
[----:B------:R-:W-:Y:S01]  /*9390*/  ULDC.64 UR8, c[0x0][0x650] ;  /* 0x0001940000087ab9 */ /* 0x000fe20000000a00 */
[----:B------:R-:W-:Y:S01]  /*93a0*/  IMAD.U32 R4, RZ, RZ, UR41 ;  /* 0x00000029ff047e24 */ /* 0x000fe2000f8e00ff */
[----:B------:R-:W-:Y:S01]  /*93b0*/  BSSY B1, `(.L_x_306) ;  /* 0x0000070000017945 */ /* 0x000fe20003800000 */
[----:B------:R-:W-:Y:S01]  /*93c0*/  IMAD.MOV.U32 R19, RZ, RZ, -0x1 ;  /* 0xffffffffff137424 */ /* 0x000fe200078e00ff */
[----:B------:R-:W-:Y:S01]  /*93d0*/  ISETP.GT.U32.AND P1, PT, R8, 0x3, PT ;  /* 0x000000030800780c */ /* 0x000fe20003f24070 */
[----:B------:R-:W-:Y:S01]  /*93e0*/  IMAD.MOV.U32 R18, RZ, RZ, -0x1 ;  /* 0xffffffffff127424 */ /* 0x000fe200078e00ff */
[----:B------:R-:W-:Y:S02]  /*93f0*/  SHF.R.U32.HI R2, RZ, 0x2, R8 ;  /* 0x00000002ff027819 */ /* 0x000fe40000011608 */
[----:B------:R-:W-:-:S02]  /*9400*/  ISETP.LT.U32.AND P1, PT, R4, 0x4, P1 ;  /* 0x000000040400780c */ /* 0x000fc40000f21070 */
[----:B------:R-:W-:Y:S01]  /*9410*/  LOP3.LUT R2, R2, 0x1, RZ, 0xc0, !PT ;  /* 0x0000000102027812 */ /* 0x000fe200078ec0ff */
[----:B------:R-:W0:Y:S01]  /*9420*/  @P4 S2R R12, SR_CgaCtaId ;  /* 0x00000000000c4919 */ /* 0x000e220000008800 */
[----:B------:R-:W-:Y:S02]  /*9430*/  @P4 MOV R3, 0x400 ;  /* 0x0000040000034802 */ /* 0x000fe40000000f00 */
[----:B------:R-:W-:Y:S02]  /*9440*/  ISETP.NE.U32.AND P2, PT, R2, 0x1, PT ;  /* 0x000000010200780c */ /* 0x000fe40003f45070 */
[----:B------:R-:W-:Y:S02]  /*9450*/  LOP3.LUT R8, R8, 0x3, RZ, 0xc0, !PT ;  /* 0x0000000308087812 */ /* 0x000fe400078ec0ff */
[----:B------:R-:W-:Y:S02]  /*9460*/  ISETP.GT.U32.AND P2, PT, R4, 0x3, !P2 ;  /* 0x000000030400780c */ /* 0x000fe40005744070 */
[----:B------:R-:W-:-:S02]  /*9470*/  PRMT R10, RZ, 0x7610, R10 ;  /* 0x00007610ff0a7816 */ /* 0x000fc4000000000a */
[----:B------:R-:W-:Y:S02]  /*9480*/  SEL R2, RZ, 0x1, !P2 ;  /* 0x00000001ff027807 */ /* 0x000fe40005000000 */
[----:B0-----:R-:W-:-:S04]  /*9490*/  @P4 LEA R3, R12, R3, 0x18 ;  /* 0x000000030c034211 */ /* 0x001fc800078ec0ff */
[----:B------:R0:W-:Y:S01]  /*94a0*/  @P4 SYNCS.ARRIVE.TRANS64.A1T0 RZ, [R3+URZ+0x78], RZ ;  /* 0x000078ff03ff49a7 */ /* 0x0001e2000810003f */
[----:B------:R-:W-:-:S04]  /*94b0*/  IADD3 R16, P4, R16, UR36, RZ ;  /* 0x0000002410107c10 */ /* 0x000fc8000ff9e0ff */
[----:B------:R-:W-:Y:S02]  /*94c0*/  IADD3.X R17, R17, UR42, RZ, P4, !PT ;  /* 0x0000002a11117c10 */ /* 0x000fe4000a7fe4ff */
[----:B------:R-:W-:Y:S02]  /*94d0*/  ISETP.GE.U32.AND P4, PT, R16, UR8, PT ;  /* 0x0000000810007c0c */ /* 0x000fe4000bf86070 */
[----:B0-----:R-:W-:Y:S02]  /*94e0*/  SEL R3, RZ, 0x1, !P1 ;  /* 0x00000001ff037807 */ /* 0x001fe40004800000 */
[----:B------:R-:W-:Y:S02]  /*94f0*/  ISETP.GE.U32.AND.EX P1, PT, R17, UR9, PT, P4 ;  /* 0x0000000911007c0c */ /* 0x000fe4000bf26140 */
[--C-:B------:R-:W-:Y:S01]  /*9500*/  LOP3.LUT R0, R2, R0, R3.reuse, 0x96, !PT ;  /* 0x0000000002007212 */ /* 0x100fe200078e9603 */
[----:B------:R-:W-:Y:S01]  /*9510*/  IMAD.MOV.U32 R2, RZ, RZ, -0x1 ;  /* 0xffffffffff027424 */ /* 0x000fe200078e00ff */
[----:B------:R-:W-:-:S09]  /*9520*/  PRMT R3, RZ, 0x7610, R3 ;  /* 0x00007610ff037816 */ /* 0x000fd20000000003 */
[----:B------:R-:W-:Y:S05]  /*9530*/  @P1 BRA `(.L_x_307) ;  /* 0x00000004005c1947 */ /* 0x000fea0003800000 */
[----:B------:R-:W0:Y:S01]  /*9540*/  S2UR UR7, SR_CTAID.X ;  /* 0x00000000000779c3 */ /* 0x000e220000002500 */
[----:B------:R-:W-:Y:S01]  /*9550*/  ULDC.64 UR8, c[0x0][0x628] ;  /* 0x00018a0000087ab9 */ /* 0x000fe20000000a00 */
[----:B------:R-:W-:Y:S01]  /*9560*/  ULDC UR10, c[0x0][0x150] ;  /* 0x00005400000a7ab9 */ /* 0x000fe20000000800 */
[----:B------:R-:W-:Y:S01]  /*9570*/  ISETP.NE.U32.AND P1, PT, RZ, UR8, PT ;  /* 0x00000008ff007c0c */ /* 0x000fe2000bf25070 */
[----:B------:R-:W-:Y:S01]  /*9580*/  ULDC UR11, c[0x0][0x630] ;  /* 0x00018c00000b7ab9 */ /* 0x000fe20000000800 */
[----:B------:R-:W-:Y:S01]  /*9590*/  ULDC UR13, c[0x0][0x154] ;  /* 0x00005500000d7ab9 */ /* 0x000fe20000000800 */
[----:B------:R-:W-:Y:S01]  /*95a0*/  IMAD.MOV.U32 R2, RZ, RZ, R16 ;  /* 0x000000ffff027224 */ /* 0x000fe200078e0010 */
[----:B------:R-:W-:Y:S01]  /*95b0*/  ISETP.NE.AND.EX P1, PT, RZ, UR9, PT, P1 ;  /* 0x00000009ff007c0c */ /* 0x000fe2000bf25310 */
[----:B------:R-:W1:Y:S01]  /*95c0*/  S2UR UR12, SR_CTAID.Y ;  /* 0x00000000000c79c3 */ /* 0x000e620000002600 */
[----:B0-----:R-:W-:-:S05]  /*95d0*/  I2FP.F32.U32 R3, UR7 ;  /* 0x0000000700037c45 */ /* 0x001fca0008201000 */
[----:B------:R-:W-:Y:S01]  /*95e0*/  FMUL R13, R3, UR10 ;  /* 0x0000000a030d7c20 */ /* 0x000fe20008400000 */
[----:B------:R-:W-:-:S05]  /*95f0*/  IMAD.MOV.U32 R3, RZ, RZ, R17 ;  /* 0x000000ffff037224 */ /* 0x000fca00078e0011 */
[----:B------:R-:W-:Y:S05]  /*9600*/  @!P1 BRA `(.L_x_308) ;  /* 0x0000000000289947 */ /* 0x000fea0003800000 */
[----:B------:R-:W-:Y:S02]  /*9610*/  ULDC UR10, c[0x0][0x634] ;  /* 0x00018d00000a7ab9 */ /* 0x000fe40000000800 */
[----:B------:R-:W-:-:S05]  /*9620*/  IADD3 R7, P1, R16, UR10, RZ ;  /* 0x0000000a10077c10 */ /* 0x000fca000ff3e0ff */
[----:B------:R-:W-:-:S04]  /*9630*/  IMAD.X R11, RZ, RZ, R17, P1 ;  /* 0x000000ffff0b7224 */ /* 0x000fc800008e0611 */
[----:B------:R-:W-:-:S04]  /*9640*/  IMAD.WIDE.U32 R4, R11, UR8, RZ ;  /* 0x000000080b047c25 */ /* 0x000fc8000f8e00ff */
[----:B------:R-:W-:-:S04]  /*9650*/  IMAD.WIDE.U32 R4, P1, R7, UR9, R4 ;  /* 0x0000000907047c25 */ /* 0x000fc8000f820004 */
[----:B------:R-:W-:-:S04]  /*9660*/  IMAD.WIDE.U32 R6, R7, UR8, RZ ;  /* 0x0000000807067c25 */ /* 0x000fc8000f8e00ff */
[----:B------:R-:W-:Y:S01]  /*9670*/  IMAD.X R3, RZ, RZ, RZ, P1 ;  /* 0x000000ffff037224 */ /* 0x000fe200008e06ff */
[----:B------:R-:W-:Y:S01]  /*9680*/  IADD3 RZ, P1, R7, R4, RZ ;  /* 0x0000000407ff7210 */ /* 0x000fe20007f3e0ff */
[----:B------:R-:W-:-:S04]  /*9690*/  IMAD.MOV.U32 R2, RZ, RZ, R5 ;  /* 0x000000ffff027224 */ /* 0x000fc800078e0005 */
[----:B------:R-:W-:-:S08]  /*96a0*/  IMAD.WIDE.U32.X R2, R11, UR9, R2, P1 ;  /* 0x000000090b027c25 */ /* 0x000fd000088e0402 */
.L_x_308:
[--C-:B------:R-:W-:Y:S01]  /*96b0*/  SHF.R.U64 R11, R2, UR11, R3.reuse ;  /* 0x0000000b020b7c19 */ /* 0x100fe20008001203 */
[----:B------:R-:W0:Y:S01]  /*96c0*/  F2I.U32.TRUNC.NTZ R13, R13 ;  /* 0x0000000d000d7305 */ /* 0x000e22000020f000 */
[----:B------:R-:W-:Y:S01]  /*96d0*/  SHF.R.U32.HI R2, RZ, UR11, R3 ;  /* 0x0000000bff027c19 */ /* 0x000fe20008011603 */
[----:B------:R-:W-:Y:S01]  /*96e0*/  ULDC.64 UR8, c[0x0][0x620] ;  /* 0x0001880000087ab9 */ /* 0x000fe20000000a00 */
[----:B------:R-:W-:Y:S01]  /*96f0*/  IADD3 R5, P1, RZ, -R11, RZ ;  /* 0x8000000bff057210 */ /* 0x000fe20007f3e0ff */
[----:B------:R-:W-:Y:S01]  /*9700*/  ULDC.64 UR14, c[0x0][0x640] ;  /* 0x00019000000e7ab9 */ /* 0x000fe20000000a00 */
[----:B-1----:R-:W-:Y:S01]  /*9710*/  I2FP.F32.U32 R4, UR12 ;  /* 0x0000000c00047c45 */ /* 0x002fe20008201000 */
[----:B------:R-:W-:Y:S02]  /*9720*/  ULDC UR11, c[0x0][0x658] ;  /* 0x00019600000b7ab9 */ /* 0x000fe40000000800 */
[----:B------:R-:W-:Y:S01]  /*9730*/  IMAD.X R2, RZ, RZ, ~R2, P1 ;  /* 0x000000ffff027224 */ /* 0x000fe200008e0e02 */
[----:B------:R-:W-:Y:S01]  /*9740*/  ISETP.NE.U32.AND P1, PT, RZ, UR14, PT ;  /* 0x0000000eff007c0c */ /* 0x000fe2000bf25070 */
[----:B------:R-:W-:Y:S01]  /*9750*/  FMUL R6, R4, UR13 ;  /* 0x0000000d04067c20 */ /* 0x000fe20008400000 */
[----:B------:R-:W-:Y:S01]  /*9760*/  ULDC UR13, c[0x0][0x648] ;  /* 0x00019200000d7ab9 */ /* 0x000fe20000000800 */
[----:B------:R-:W-:Y:S01]  /*9770*/  IMAD R4, R2, UR8, RZ ;  /* 0x0000000802047c24 */ /* 0x000fe2000f8e02ff */
[----:B------:R-:W-:Y:S01]  /*9780*/  ISETP.NE.AND.EX P1, PT, RZ, UR15, PT, P1 ;  /* 0x0000000fff007c0c */ /* 0x000fe2000bf25310 */
[----:B------:R-:W-:Y:S01]  /*9790*/  IMAD.WIDE.U32 R2, R5, UR8, R16 ;  /* 0x0000000805027c25 */ /* 0x000fe2000f8e0010 */
[----:B0-----:R-:W-:Y:S01]  /*97a0*/  R2UR UR8, R13 ;  /* 0x000000000d0872ca */ /* 0x001fe200000e0000 */
[----:B------:R-:W0:Y:S01]  /*97b0*/  F2I.U32.TRUNC.NTZ R6, R6 ;  /* 0x0000000600067305 */ /* 0x000e22000020f000 */
[----:B------:R-:W1:Y:S01]  /*97c0*/  LDC R13, c[0x0][0x610] ;  /* 0x00018400ff0d7b82 */ /* 0x000e620000000800 */
[----:B------:R-:W-:Y:S01]  /*97d0*/  IMAD R5, R5, UR9, R4 ;  /* 0x0000000905057c24 */ /* 0x000fe2000f8e0204 */
[----:B------:R-:W-:-:S03]  /*97e0*/  ULDC UR9, c[0x0][0x618] ;  /* 0x0001860000097ab9 */ /* 0x000fc60000000800 */
[----:B------:R-:W-:-:S05]  /*97f0*/  IMAD.IADD R3, R3, 0x1, R5 ;  /* 0x0000000103037824 */ /* 0x000fca00078e0205 */
[--C-:B------:R-:W-:Y:S02]  /*9800*/  SHF.R.U64 R14, R2, UR9, R3.reuse ;  /* 0x00000009020e7c19 */ /* 0x100fe40008001203 */
[----:B------:R-:W-:Y:S01]  /*9810*/  SHF.R.U32.HI R3, RZ, UR9, R3 ;  /* 0x00000009ff037c19 */ /* 0x000fe20008011603 */
[----:B------:R-:W-:Y:S01]  /*9820*/  ULDC UR9, c[0x0][0x608] ;  /* 0x0001820000097ab9 */ /* 0x000fe20000000800 */
[----:B0-----:R-:W-:Y:S02]  /*9830*/  R2UR UR10, R6 ;  /* 0x00000000060a72ca */ /* 0x001fe400000e0000 */
[--C-:B------:R-:W-:Y:S02]  /*9840*/  SHF.R.U64 R18, R14, UR9, R3.reuse ;  /* 0x000000090e127c19 */ /* 0x100fe40008001203 */
[----:B------:R-:W-:Y:S01]  /*9850*/  SHF.R.U32.HI R3, RZ, UR9, R3 ;  /* 0x00000009ff037c19 */ /* 0x000fe20008011603 */
[----:B------:R-:W-:-:S03]  /*9860*/  UIADD3 UR9, -UR8, URZ, URZ ;  /* 0x0000003f08097290 */ /* 0x000fc6000fffe13f */
[--C-:B------:R-:W-:Y:S01]  /*9870*/  SHF.R.U64 R20, R18, UR11, R3.reuse ;  /* 0x0000000b12147c19 */ /* 0x100fe20008001203 */
[----:B------:R-:W-:Y:S01]  /*9880*/  ULDC UR8, c[0x0][0x144] ;  /* 0x0000510000087ab9 */ /* 0x000fe20000000800 */
[----:B------:R-:W-:-:S03]  /*9890*/  SHF.R.U32.HI R3, RZ, UR11, R3 ;  /* 0x0000000bff037c19 */ /* 0x000fc60008011603 */
[----:B------:R-:W-:Y:S01]  /*98a0*/  IMAD.MOV.U32 R2, RZ, RZ, R20 ;  /* 0x000000ffff027224 */ /* 0x000fe200078e0014 */
[----:B------:R-:W-:Y:S06]  /*98b0*/  @!P1 BRA `(.L_x_309) ;  /* 0x0000000000289947 */ /* 0x000fec0003800000 */
        /* <DEDUP_REMOVED lines=10> */
.L_x_309:
[----:B------:R-:W-:Y:S01]  /*9960*/  UISETP.NE.AND UP0, UPT, UR48, URZ, UPT ;  /* 0x0000003f3000728c */ /* 0x000fe2000bf05270 */
[----:B------:R-:W-:Y:S01]  /*9970*/  SHF.R.U64 R3, R2, UR13, R3 ;  /* 0x0000000d02037c19 */ /* 0x000fe20008001203 */
[----:B------:R-:W-:Y:S01]  /*9980*/  UIADD3 UR10, -UR10, URZ, URZ ;  /* 0x0000003f0a0a7290 */ /* 0x000fe2000fffe13f */
[----:B------:R-:W-:Y:S01]  /*9990*/  LOP3.LUT R2, R18, UR6, RZ, 0xc0, !PT ;  /* 0x0000000612027c12 */ /* 0x000fe2000f8ec0ff */
[----:B------:R-:W-:Y:S02]  /*99a0*/  UIMAD UR7, UR8, UR9, UR7 ;  /* 0x00000009080772a4 */ /* 0x000fe4000f8e0207 */
[----:B------:R-:W-:Y:S01]  /*99b0*/  IMAD.MOV R5, RZ, RZ, -R3 ;  /* 0x000000ffff057224 */ /* 0x000fe200078e0a03 */
[----:B------:R-:W-:Y:S01]  /*99c0*/  ULDC UR8, c[0x0][0x148] ;  /* 0x0000520000087ab9 */ /* 0x000fe20000000800 */
[----:B------:R-:W-:Y:S01]  /*99d0*/  IMAD R4, R3, UR5, R2 ;  /* 0x0000000503047c24 */ /* 0x000fe2000f8e0202 */
[----:B------:R-:W-:Y:S02]  /*99e0*/  LOP3.LUT R3, R14, UR4, RZ, 0xc0, !PT ;  /* 0x000000040e037c12 */ /* 0x000fe4000f8ec0ff */
[----:B------:R-:W-:Y:S01]  /*99f0*/  @UP0 UIMAD UR7, UR8, UR10, UR12 ;  /* 0x0000000a080702a4 */ /* 0x000fe2000f8e020c */
[----:B------:R-:W-:-:S02]  /*9a00*/  PLOP3.LUT P1, PT, PT, PT, UP0, 0x80, 0x0 ;  /* 0x000000000000781c */ /* 0x000fc40003f2f008 */
[----:B------:R-:W-:Y:S02]  /*9a10*/  ULDC UR8, c[0x0][0x638] ;  /* 0x00018e0000087ab9 */ /* 0x000fe40000000800 */
[----:B------:R-:W-:Y:S02]  /*9a20*/  IMAD R2, R5, UR8, R20 ;  /* 0x0000000805027c24 */ /* 0x000fe4000f8e0214 */
[----:B-1----:R-:W-:Y:S01]  /*9a30*/  IMAD R13, R4, R13, UR7 ;  /* 0x00000007040d7e24 */ /* 0x002fe2000f8e020d */
[----:B------:R-:W-:Y:S01]  /*9a40*/  ULDC UR7, c[0x0][0x600] ;  /* 0x0001800000077ab9 */ /* 0x000fe20000000800 */
[----:B------:R-:W-:Y:S02]  /*9a50*/  IMAD.MOV.U32 R4, RZ, RZ, 0x1 ;  /* 0x00000001ff047424 */ /* 0x000fe400078e00ff */
[----:B------:R-:W-:-:S03]  /*9a60*/  IMAD R2, R2, UR7, R3 ;  /* 0x0000000702027c24 */ /* 0x000fc6000f8e0203 */
[----:B------:R-:W-:Y:S02]  /*9a70*/  PRMT R3, R4, 0x7610, R3 ;  /* 0x0000761004037816 */ /* 0x000fe40000000003 */
[----:B------:R-:W-:Y:S02]  /*9a80*/  SEL R18, R2, R13, !P1 ;  /* 0x0000000d02127207 */ /* 0x000fe40004800000 */
[----:B------:R-:W-:Y:S01]  /*9a90*/  SEL R19, R13, R2, !P1 ;  /* 0x000000020d137207 */ /* 0x000fe20004800000 */
[----:B------:R-:W-:-:S07]  /*9aa0*/  IMAD.MOV.U32 R2, RZ, RZ, R11 ;  /* 0x000000ffff027224 */ /* 0x000fce00078e000b */
.L_x_307:
[----:B------:R-:W-:Y:S05]  /*9ab0*/  BSYNC B1 ;  /* 0x0000000000017941 */ /* 0x000fea0003800000 */
.L_x_306:
[----:B------:R-:W-:-:S13]  /*9ac0*/  LOP3.LUT P1, RZ, R3, 0xff, RZ, 0xc0, !PT ;  /* 0x000000ff03ff7812 */ /* 0x000fda000782c0ff */
[----:B------:R-:W-:Y:S05]  /*9ad0*/  @P1 BRA `(.L_x_310) ;  /* 0xfffffff400201947 */ /* 0x000fea000383ffff */
[----:B------:R-:W-:Y:S05]  /*9ae0*/  BSYNC B0 ;  /* 0x0000000000007941 */ /* 0x000fea0003800000 */
.L_x_298:
[----:B------:R-:W-:-:S03]  /*9af0*/  UMOV UR7, 0xffffffff ;  /* 0xffffffff00077882 */ /* 0x000fc60000000000 */
[----:B------:R-:W-:Y:S05]  /*9b00*/  BRA.DIV UR7, `(.L_x_311) ;  /* 0x0000000607447947 */ /* 0x000fea000b800000 */
[----:B------:R-:W-:-:S13]  /*9b10*/  ELECT P6, URZ, PT ;  /* 0x00000000003f782f */ /* 0x000fda00038c0000 */
.L_x_327:
[----:B------:R-:W-:Y:S04]  /*9b20*/  BSSY B0, `(.L_x_312) ;  /* 0x000002c000007945 */ /* 0x000fe80003800000 */
[----:B------:R-:W-:Y:S05]  /*9b30*/  @!P6 BRA `(.L_x_313) ;  /* 0x0000000000a8e947 */ /* 0x000fea0003800000 */
[----:B------:R-:W-:-:S04]  /*9b40*/  ULOP3.LUT UR7, UR40, 0x2, URZ, 0xfc, !UPT ;  /* 0x0000000228077892 */ /* 0x000fc8000f8efc3f */
[----:B------:R-:W-:-:S06]  /*9b50*/  UISETP.NE.AND UP0, UPT, UR7, 0x3, UPT ;  /* 0x000000030700788c */ /* 0x000fcc000bf05270 */
[----:B------:R-:W-:-:S13]  /*9b60*/  PLOP3.LUT P0, PT, PT, PT, UP0, 0x80, 0x0 ;  /* 0x000000000000781c */ /* 0x000fda0003f0f008 */
[----:B------:R-:W-:Y:S05]  /*9b70*/  @!P0 BRA `(.L_x_314) ;  /* 0x0000000000048947 */ /* 0x000fea0003800000 */
[----:B------:R-:W-:Y:S01]  /*9b80*/  BPT.TRAP 0x1 ;  /* 0x000000040000795c */ /* 0x000fe20000300000 */
.L_x_314:
[----:B------:R-:W0:Y:S01]  /*9b90*/  S2R R3, SR_CgaCtaId ;  /* 0x0000000000037919 */ /* 0x000e220000008800 */
[----:B------:R-:W-:-:S04]  /*9ba0*/  MOV R2, 0x400 ;  /* 0x0000040000027802 */ /* 0x000fc80000000f00 */
[----:B0-----:R-:W-:Y:S02]  /*9bb0*/  LEA R3, R3, R2, 0x18 ;  /* 0x0000000203037211 */ /* 0x001fe400078ec0ff */
[----:B------:R-:W-:-:S03]  /*9bc0*/  SHF.L.U32 R2, R0, 0x1f, RZ ;  /* 0x0000001f00027819 */ /* 0x000fc600000006ff */
[----:B------:R-:W-:-:S04]  /*9bd0*/  VIADD R3, R3, 0x20 ;  /* 0x0000002003037836 */ /* 0x000fc80000000000 */
[C---:B------:R-:W-:Y:S02]  /*9be0*/  IMAD R7, R8.reuse, 0x8, R3 ;  /* 0x0000000808077824 */ /* 0x040fe400078e0203 */
[----:B------:R-:W-:Y:S02]  /*9bf0*/  VIADD R8, R8, 0x1 ;  /* 0x0000000108087836 */ /* 0x000fe40000000000 */
[----:B------:R-:W0:Y:S03]  /*9c00*/  SYNCS.PHASECHK.TRANS64.TRYWAIT P0, [R7+URZ], R2 ;  /* 0x00000002070075a7 */ /* 0x000e26000800017f */
[----:B------:R-:W-:-:S04]  /*9c10*/  ISETP.NE.AND P1, PT, R8, 0x4, PT ;  /* 0x000000040800780c */ /* 0x000fc80003f25270 */
[----:B------:R-:W-:Y:S02]  /*9c20*/  SEL R5, RZ, 0x1, P1 ;  /* 0x00000001ff057807 */ /* 0x000fe40000800000 */
[----:B------:R-:W-:Y:S02]  /*9c30*/  SEL R8, R8, RZ, P1 ;  /* 0x000000ff08087207 */ /* 0x000fe40000800000 */
[----:B------:R-:W-:-:S03]  /*9c40*/  LOP3.LUT R5, R0, R5, RZ, 0x3c, !PT ;  /* 0x0000000500057212 */ /* 0x000fc600078e3cff */
[----:B------:R-:W-:Y:S01]  /*9c50*/  IMAD R9, R8, 0x8, R3 ;  /* 0x0000000808097824 */ /* 0x000fe200078e0203 */
[----:B------:R-:W-:Y:S01]  /*9c60*/  SHF.L.U32 R4, R5, 0x1f, RZ ;  /* 0x0000001f05047819 */ /* 0x000fe200000006ff */
[----:B0-----:R-:W-:Y:S06]  /*9c70*/  @!P0 BRA `(.L_x_315) ;  /* 0x0000000400088947 */ /* 0x001fec0003800000 */
.L_x_328:
[----:B------:R-:W1:Y:S01]  /*9c80*/  SYNCS.PHASECHK.TRANS64.TRYWAIT P0, [R9+URZ], R4 ;  /* 0x00000004090075a7 */ /* 0x000e62000800017f */
[----:B------:R-:W-:-:S05]  /*9c90*/  VIADD R0, R8, 0x1 ;  /* 0x0000000108007836 */ /* 0x000fca0000000000 */
[----:B------:R-:W-:-:S04]  /*9ca0*/  ISETP.NE.AND P1, PT, R0, 0x4, PT ;  /* 0x000000040000780c */ /* 0x000fc80003f25270 */
[----:B0-----:R-:W-:Y:S02]  /*9cb0*/  SEL R2, RZ, 0x1, P1 ;  /* 0x00000001ff027807 */ /* 0x001fe40000800000 */
[----:B------:R-:W-:Y:S02]  /*9cc0*/  SEL R0, R0, RZ, P1 ;  /* 0x000000ff00007207 */ /* 0x000fe40000800000 */
[----:B------:R-:W-:-:S03]  /*9cd0*/  LOP3.LUT R7, R5, R2, RZ, 0x3c, !PT ;  /* 0x0000000205077212 */ /* 0x000fc600078e3cff */
[----:B------:R-:W-:Y:S01]  /*9ce0*/  IMAD R6, R0, 0x8, R3 ;  /* 0x0000000800067824 */ /* 0x000fe200078e0203 */
[----:B------:R-:W-:Y:S01]  /*9cf0*/  SHF.L.U32 R5, R7, 0x1f, RZ ;  /* 0x0000001f07057819 */ /* 0x000fe200000006ff */
[----:B-1----:R-:W-:Y:S06]  /*9d00*/  @!P0 BRA `(.L_x_316) ;  /* 0x0000000000f88947 */ /* 0x002fec0003800000 */
.L_x_329:
[----:B------:R-:W1:Y:S01]  /*9d10*/  SYNCS.PHASECHK.TRANS64.TRYWAIT P0, [R6+URZ], R5 ;  /* 0x00000005060075a7 */ /* 0x000e62000800017f */
[----:B------:R-:W-:-:S05]  /*9d20*/  VIADD R0, R0, 0x1 ;  /* 0x0000000100007836 */ /* 0x000fca0000000000 */
[----:B------:R-:W-:-:S04]  /*9d30*/  ISETP.NE.AND P1, PT, R0, 0x4, PT ;  /* 0x000000040000780c */ /* 0x000fc80003f25270 */
[----:B------:R-:W-:Y:S02]  /*9d40*/  SEL R2, RZ, 0x1, P1 ;  /* 0x00000001ff027807 */ /* 0x000fe40000800000 */
[----:B------:R-:W-:Y:S02]  /*9d50*/  SEL R0, R0, RZ, P1 ;  /* 0x000000ff00007207 */ /* 0x000fe40000800000 */
[----:B------:R-:W-:Y:S01]  /*9d60*/  LOP3.LUT R2, R7, R2, RZ, 0x3c, !PT ;  /* 0x0000000207027212 */ /* 0x000fe200078e3cff */
[----:B-1----:R-:W-:Y:S06]  /*9d70*/  @!P0 BRA `(.L_x_317) ;  /* 0x0000000000f08947 */ /* 0x002fec0003800000 */
.L_x_330:
[----:B------:R-:W-:Y:S01]  /*9d80*/  IMAD R3, R0, 0x8, R3 ;  /* 0x0000000800037824 */ /* 0x000fe200078e0203 */
[----:B------:R-:W-:-:S07]  /*9d90*/  SHF.L.U32 R0, R2, 0x1f, RZ ;  /* 0x0000001f02007819 */ /* 0x000fce00000006ff */
.L_x_318:
[----:B--2---:R2:W3:Y:S02]  /*9da0*/  SYNCS.PHASECHK.TRANS64.TRYWAIT P0, [R3+URZ], R0 ;  /* 0x00000000030075a7 */ /* 0x0044e4000800017f */
[----:B---3--:R-:W-:Y:S05]  /*9db0*/  @!P0 NANOSLEEP.SYNCS 0x989680 ;  /* 0x009896800000895d */ /* 0x008fea0003900000 */
[----:B------:R-:W3:Y:S02]  /*9dc0*/  @!P0 SYNCS.PHASECHK.TRANS64 P0, [R3+URZ], R0 ;  /* 0x00000000030085a7 */ /* 0x000ee4000800007f */
[----:B---3--:R-:W-:Y:S05]  /*9dd0*/  @!P0 BRA `(.L_x_318) ;  /* 0xfffffffc00f08947 */ /* 0x008fea000383ffff */
.L_x_313:
[----:B------:R-:W-:Y:S05]  /*9de0*/  BSYNC B0 ;  /* 0x0000000000007941 */ /* 0x000fea0003800000 */
.L_x_312:
[----:B------:R-:W-:Y:S05]  /*9df0*/  EXIT ;  /* 0x000000000000794d */ /* 0x000fea0003800000 */
.L_x_18:
[----:B0-----:R0:W1:Y:S02]  /*9e00*/  SYNCS.PHASECHK.TRANS64.TRYWAIT P0, [R159+URZ], R0 ;  /* 0x000000009f0075a7 */ /* 0x001064000800017f */
[----:B-1----:R-:W-:Y:S05]  /*9e10*/  @!P0 NANOSLEEP.SYNCS 0x989680 ;  /* 0x009896800000895d */ /* 0x002fea0003900000 */
[----:B------:R-:W1:Y:S02]  /*9e20*/  @!P0 SYNCS.PHASECHK.TRANS64 P0, [R159+URZ], R0 ;  /* 0x000000009f0085a7 */ /* 0x000e64000800007f */
[----:B-1----:R-:W-:Y:S05]  /*9e30*/  @!P0 BRA `(.L_x_18) ;  /* 0xfffffffc00f08947 */ /* 0x002fea000383ffff */
[----:B------:R-:W-:Y:S05]  /*9e40*/  BRA `(.L_x_319) ;  /* 0xffffff7800447947 */ /* 0x000fea000383ffff */
.L_x_23:
[----:B-1----:R1:W2:Y:S02]  /*9e50*/  SYNCS.PHASECHK.TRANS64.TRYWAIT P1, [R3+URZ], R0 ;  /* 0x00000000030075a7 */ /* 0x0022a4000802017f */
[----:B--2---:R-:W-:Y:S05]  /*9e60*/  @!P1 NANOSLEEP.SYNCS 0x989680 ;  /* 0x009896800000995d */ /* 0x004fea0003900000 */
[----:B------:R-:W2:Y:S02]  /*9e70*/  @!P1 SYNCS.PHASECHK.TRANS64 P1, [R3+URZ], R0 ;  /* 0x00000000030095a7 */ /* 0x000ea4000802007f */
[----:B--2---:R-:W-:Y:S05]  /*9e80*/  @!P1 BRA `(.L_x_23) ;  /* 0xfffffffc00f09947 */ /* 0x004fea000383ffff */
[----:B------:R-:W-:Y:S05]  /*9e90*/  BRA `(.L_x_22) ;  /* 0xffffff7800b87947 */ /* 0x000fea000383ffff */
.L_x_28:
[----:B-1----:R-:W-:-:S04]  /*9ea0*/  IMAD.U32 R5, RZ, RZ, UR4 ;  /* 0x00000004ff057e24 */ /* 0x002fc8000f8e00ff */
[----:B------:R1:W2:Y:S03]  /*9eb0*/  SYNCS.PHASECHK.TRANS64.TRYWAIT P1, [R5+URZ], R4 ;  /* 0x00000004050075a7 */ /* 0x0002a6000802017f */
[----:B--2---:R-:W-:Y:S05]  /*9ec0*/  @!P1 NANOSLEEP.SYNCS 0x989680 ;  /* 0x009896800000995d */ /* 0x004fea0003900000 */
[----:B------:R-:W2:Y:S02]  /*9ed0*/  @!P1 SYNCS.PHASECHK.TRANS64 P1, [R5+URZ], R4 ;  /* 0x00000004050095a7 */ /* 0x000ea4000802007f */
[----:B--2---:R-:W-:Y:S05]  /*9ee0*/  @!P1 BRA `(.L_x_28) ;  /* 0xfffffffc00ec9947 */ /* 0x004fea000383ffff */
[----:B------:R-:W-:Y:S05]  /*9ef0*/  BRA `(.L_x_27) ;  /* 0xffffff7c00887947 */ /* 0x000fea000383ffff */
.L_x_34:
[----:B0-----:R0:W1:Y:S02]  /*9f00*/  SYNCS.PHASECHK.TRANS64.TRYWAIT P0, [R159+URZ+0x10], R0 ;  /* 0x000010009f0075a7 */ /* 0x001064000800017f */
[----:B-1----:R-:W-:Y:S05]  /*9f10*/  @!P0 NANOSLEEP.SYNCS 0x989680 ;  /* 0x009896800000895d */ /* 0x002fea0003900000 */
[----:B------:R-:W1:Y:S02]  /*9f20*/  @!P0 SYNCS.PHASECHK.TRANS64 P0, [R159+URZ+0x10], R0 ;  /* 0x000010009f0085a7 */ /* 0x000e64000800007f */
[----:B-1----:R-:W-:Y:S05]  /*9f30*/  @!P0 BRA `(.L_x_34) ;  /* 0xfffffffc00f08947 */ /* 0x002fea000383ffff */
[----:B------:R-:W-:Y:S05]  /*9f40*/  BRA `(.L_x_320) ;  /* 0xffffff8000d87947 */ /* 0x000fea000383ffff */
.L_x_299:
[----:B------:R-:W-:Y:S01]  /*9f50*/  BSSY B1, `(.L_x_321) ;  /* 0x0000006000017945 */ /* 0x000fe20003800000 */
[----:B------:R-:W-:-:S07]  /*9f60*/  IMAD.MOV.U32 R15, RZ, RZ, -0x1 ;  /* 0xffffffffff0f7424 */ /* 0x000fce00078e00ff */
[----:B------:R-:W-:Y:S05]  /*9f70*/  WARPSYNC.COLLECTIVE R15, `(.L_x_322) ;  /* 0x000000000f0c7348 */ /* 0x000fea0003c00000 */
[----:B------:R-:W-:Y:S02]  /*9f80*/  ELECT P6, UR62, PT ;  /* 0x00000000003e782f */ /* 0x000fe400038c0000 */
[----:B------:R-:W-:Y:S01]  /*9f90*/  MOV R14, UR62 ;  /* 0x0000003e000e7c02 */ /* 0x000fe20008000f00 */
[----:B------:R-:W-:Y:S10]  /*9fa0*/  ENDCOLLECTIVE ;  /* 0x000000000000791b */ /* 0x000ff40003800000 */
.L_x_322:
[----:B------:R-:W-:Y:S05]  /*9fb0*/  BSYNC B1 ;  /* 0x0000000000017941 */ /* 0x000fea0003800000 */
.L_x_321:
[----:B------:R-:W-:Y:S05]  /*9fc0*/  BRA `(.L_x_323) ;  /* 0xffffffec00f07947 */ /* 0x000fea000383ffff */
.L_x_302:
[----:B0-----:R0:W1:Y:S02]  /*9fd0*/  SYNCS.PHASECHK.TRANS64.TRYWAIT P1, [R14+URZ+0x20], R5 ;  /* 0x000020050e0075a7 */ /* 0x001064000802017f */
[----:B-1----:R-:W-:Y:S05]  /*9fe0*/  @!P1 NANOSLEEP.SYNCS 0x989680 ;  /* 0x009896800000995d */ /* 0x002fea0003900000 */
[----:B------:R-:W1:Y:S02]  /*9ff0*/  @!P1 SYNCS.PHASECHK.TRANS64 P1, [R14+URZ+0x20], R5 ;  /* 0x000020050e0095a7 */ /* 0x000e64000802007f */
[----:B-1----:R-:W-:Y:S05]  /*a000*/  @!P1 BRA `(.L_x_302) ;  /* 0xfffffffc00f09947 */ /* 0x002fea000383ffff */
[----:B------:R-:W-:Y:S05]  /*a010*/  BRA `(.L_x_324) ;  /* 0xfffffff0002c7947 */ /* 0x000fea000383ffff */
.L_x_311:
[----:B------:R-:W-:Y:S01]  /*a020*/  BSSY B0, `(.L_x_325) ;  /* 0x0000006000007945 */ /* 0x000fe20003800000 */
[----:B------:R-:W-:-:S07]  /*a030*/  IMAD.MOV.U32 R15, RZ, RZ, -0x1 ;  /* 0xffffffffff0f7424 */ /* 0x000fce00078e00ff */
[----:B------:R-:W-:Y:S05]  /*a040*/  WARPSYNC.COLLECTIVE R15, `(.L_x_326) ;  /* 0x000000000f0c7348 */ /* 0x000fea0003c00000 */
[----:B------:R-:W-:Y:S02]  /*a050*/  ELECT P6, UR62, PT ;  /* 0x00000000003e782f */ /* 0x000fe400038c0000 */
[----:B------:R-:W-:Y:S01]  /*a060*/  MOV R14, UR62 ;  /* 0x0000003e000e7c02 */ /* 0x000fe20008000f00 */
[----:B------:R-:W-:Y:S10]  /*a070*/  ENDCOLLECTIVE ;  /* 0x000000000000791b */ /* 0x000ff40003800000 */
.L_x_326:
[----:B------:R-:W-:Y:S05]  /*a080*/  BSYNC B0 ;  /* 0x0000000000007941 */ /* 0x000fea0003800000 */
.L_x_325:
[----:B------:R-:W-:Y:S05]  /*a090*/  BRA `(.L_x_327) ;  /* 0xfffffff800a07947 */ /* 0x000fea000383ffff */
.L_x_315:
[----:B0-----:R0:W1:Y:S02]  /*a0a0*/  SYNCS.PHASECHK.TRANS64.TRYWAIT P0, [R7+URZ], R2 ;  /* 0x00000002070075a7 */ /* 0x001064000800017f */
[----:B-1----:R-:W-:Y:S05]  /*a0b0*/  @!P0 NANOSLEEP.SYNCS 0x989680 ;  /* 0x009896800000895d */ /* 0x002fea0003900000 */
[----:B------:R-:W1:Y:S02]  /*a0c0*/  @!P0 SYNCS.PHASECHK.TRANS64 P0, [R7+URZ], R2 ;  /* 0x00000002070085a7 */ /* 0x000e64000800007f */
[----:B-1----:R-:W-:Y:S05]  /*a0d0*/  @!P0 BRA `(.L_x_315) ;  /* 0xfffffffc00f08947 */ /* 0x002fea000383ffff */
[----:B------:R-:W-:Y:S05]  /*a0e0*/  BRA `(.L_x_328) ;  /* 0xfffffff800e47947 */ /* 0x000fea000383ffff */
.L_x_316:
[----:B0-----:R0:W1:Y:S02]  /*a0f0*/  SYNCS.PHASECHK.TRANS64.TRYWAIT P0, [R9+URZ], R4 ;  /* 0x00000004090075a7 */ /* 0x001064000800017f */
[----:B-1----:R-:W-:Y:S05]  /*a100*/  @!P0 NANOSLEEP.SYNCS 0x989680 ;  /* 0x009896800000895d */ /* 0x002fea0003900000 */
[----:B------:R-:W1:Y:S02]  /*a110*/  @!P0 SYNCS.PHASECHK.TRANS64 P0, [R9+URZ], R4 ;  /* 0x00000004090085a7 */ /* 0x000e64000800007f */
[----:B-1----:R-:W-:Y:S05]  /*a120*/  @!P0 BRA `(.L_x_316) ;  /* 0xfffffffc00f08947 */ /* 0x002fea000383ffff */
[----:B------:R-:W-:Y:S05]  /*a130*/  BRA `(.L_x_329) ;  /* 0xfffffff800f47947 */ /* 0x000fea000383ffff */
.L_x_317:
[----:B-1----:R1:W2:Y:S02]  /*a140*/  SYNCS.PHASECHK.TRANS64.TRYWAIT P0, [R6+URZ], R5 ;  /* 0x00000005060075a7 */ /* 0x0022a4000800017f */
[----:B--2---:R-:W-:Y:S05]  /*a150*/  @!P0 NANOSLEEP.SYNCS 0x989680 ;  /* 0x009896800000895d */ /* 0x004fea0003900000 */
[----:B------:R-:W2:Y:S02]  /*a160*/  @!P0 SYNCS.PHASECHK.TRANS64 P0, [R6+URZ], R5 ;  /* 0x00000005060085a7 */ /* 0x000ea4000800007f */
[----:B--2---:R-:W-:Y:S05]  /*a170*/  @!P0 BRA `(.L_x_317) ;  /* 0xfffffffc00f08947 */ /* 0x004fea000383ffff */
[----:B------:R-:W-:Y:S05]  /*a180*/  BRA `(.L_x_330) ;  /* 0xfffffff800fc7947 */ /* 0x000fea000383ffff */
.L_x_331:
[----:B------:R-:W-:-:S00]  /*a190*/  BRA `(.L_x_331) ;  /* 0xfffffffc00fc7947 */ /* 0x000fc0000383ffff */
[----:B------:R-:W-:-:S00]  /*a1a0*/  NOP ;  /* 0x0000000000007918 */ /* 0x000fc00000000000 */
        /* <DEDUP_REMOVED lines=13> */
.L_x_332:


//--------------------- .nv.global.init           --------------------------
	.section	.nv.global.init,"aw",@progbits
.nv.global.init:
	.type		$str$22,@object
	.size		$str$22,($str$23 - $str$22)
$str$22:
        /*0000*/ 	.byte	0x6b, 0x5f, 0x74, 0x69, 0x6c, 0x65, 0x5f, 0x63, 0x6f, 0x75, 0x6e, 0x74, 0x20, 0x3e, 0x3d, 0x20
        /*0010*/ 	.byte	0x31, 0x00
	.type		$str$23,@object
	.size		$str$23,(__unnamed_1 - $str$23)
$str$23:
        /*0012*/ 	.byte	0x2f, 0x74, 0x6d, 0x70, 0x2f, 0x63, 0x75, 0x74, 0x6c, 0x61, 0x73, 0x73, 0x5f, 0x73, 0x77, 0x65
        /*0022*/ 	.byte	0x65, 0x70, 0x5f, 0x73, 0x72, 0x63, 0x2f, 0x69, 0x6e, 0x63, 0x6c, 0x75, 0x64, 0x65, 0x2f, 0x63
        /*0032*/ 	.byte	0x75, 0x74, 0x6c, 0x61, 0x73, 0x73, 0x2f, 0x67, 0x65, 0x6d, 0x6d, 0x2f, 0x63, 0x6f, 0x6c, 0x6c
        /*0042*/ 	.byte	0x65, 0x63, 0x74, 0x69, 0x76, 0x65, 0x2f, 0x73, 0x6d, 0x39, 0x30, 0x5f, 0x6d, 0x6d, 0x61, 0x5f
        /*0052*/ 	.byte	0x74, 0x6d, 0x61, 0x5f, 0x67, 0x6d, 0x6d, 0x61, 0x5f, 0x73, 0x73, 0x5f, 0x77, 0x61, 0x72, 0x70
        /*0062*/ 	.byte	0x73, 0x70, 0x65, 0x63, 0x69, 0x61, 0x6c, 0x69, 0x7a, 0x65, 0x64, 0x2e, 0x68, 0x70, 0x70, 0x00
	.type		__unnamed_1,@object
	.size		__unnamed_1,(.L_0 - __unnamed_1)
__unnamed_1:
        /*0072*/ 	.byte	0x76, 0x6f, 0x69, 0x64, 0x20, 0x63, 0x75, 0x74, 0x6c, 0x61, 0x73, 0x73, 0x3a, 0x3a, 0x67, 0x65
        /* <DEDUP_REMOVED lines=172> */
        /*0b42*/ 	.byte	0x3a, 0x69, 0x64, 0x65, 0x6e, 0x74, 0x69, 0x74, 0x79, 0x5d, 0x00
.L_0:


//--------------------- .nv.shared._ZN7cutlass13device_kernelINS_4gemm6kernel13GemmUniversalIN4cute5tupleIJiiiiEEENS1_10collective13CollectiveMmaINS1_34MainloopSm90TmaGmmaWarpSpecializedILi4ENS5_IJNS4_1CILi1EEENSA_ILi2EEESB_EEENS1_32KernelTmaWarpSpecializedPingpongEEENS5_IJNSA_ILi64EEENSA_ILi256EEENSA_ILi128EEEEEEaNS5_IJlSB_lEEEaSK_NS4_8TiledMMAINS4_8MMA_AtomIJNS4_4SM904GMMA27MMA_64x256x32_S32S8S8_SS_TNEEEENS4_6LayoutINS5_IJSB_SB_SB_EEENS5_IJNSA_ILi0EEEST_ST_EEEEENS5_IJNS4_10UnderscoreESW_SW_EEEEENS4_23SM90_TMA_LOAD_MULTICASTENS4_14ComposedLayoutINS4_7SwizzleILi3ELi4ELi3EEENS4_18smem_ptr_flag_bitsILi8EEENSR_INS5_IJNSA_ILi8EEESI_EEENS5_IJSI_SB_EEEEEEEvNS4_8identityENS4_13SM90_TMA_LOADES19_vS1A_EENS_8epilogue10collective6detail29Sm90TmaWarpSpecializedAdapterINS1E_15DefaultEpilogueIaSK_SK_NS1D_6thread17LinearCombinationIaLi1EiiLNS1I_9ScaleType4KindE0ELNS_15FloatRoundStyleE2EaEENS1_15EpilogueDefaultEEEEEvvEEEEvNT_6ParamsE --------------------------
	.section	.nv.shared._ZN7cutlass13device_kernelINS_4gemm6kernel13GemmUniversalIN4cute5tupleIJiiiiEEENS1_10collective13CollectiveMmaINS1_34MainloopSm90TmaGmmaWarpSpecializedILi4ENS5_IJNS4_1CILi1EEENSA_ILi2EEESB_EEENS1_32KernelTmaWarpSpecializedPingpongEEENS5_IJNSA_ILi64EEENSA_ILi256EEENSA_ILi128EEEEEEaNS5_IJlSB_lEEEaSK_NS4_8TiledMMAINS4_8MMA_AtomIJNS4_4SM904GMMA27MMA_64x256x32_S32S8S8_SS_TNEEEENS4_6LayoutINS5_IJSB_SB_SB_EEENS5_IJNSA_ILi0EEEST_ST_EEEEENS5_IJNS4_10UnderscoreESW_SW_EEEEENS4_23SM90_TMA_LOAD_MULTICASTENS4_14ComposedLayoutINS4_7SwizzleILi3ELi4ELi3EEENS4_18smem_ptr_flag_bitsILi8EEENSR_INS5_IJNSA_ILi8EEESI_EEENS5_IJSI_SB_EEEEEEEvNS4_8identityENS4_13SM90_TMA_LOADES19_vS1A_EENS_8epilogue10collective6detail29Sm90TmaWarpSpecializedAdapterINS1E_15DefaultEpilogueIaSK_SK_NS1D_6thread17LinearCombinationIaLi1EiiLNS1I_9ScaleType4KindE0ELNS_15FloatRoundStyleE2EaEENS1_15EpilogueDefaultEEEEEvvEEEEvNT_6ParamsE,"aw",@nobits
	.sectionflags	@""
	.align	16
	.zero		1024


//--------------------- .nv.shared.reserved.0     --------------------------
	.section	.nv.shared.reserved.0,"aw",@nobits
	.weak		__nv_reservedSMEM_offset_0_alias
	.size		__nv_reservedSMEM_offset_0_alias, 0, 0
	.other		__nv_reservedSMEM_offset_0_alias,@"STO_CUDA_RESERVED_SHARED STV_DEFAULT"
__nv_reservedSMEM_offset_0_alias:
	.zero		0


//--------------------- .nv.global                --------------------------
	.section	.nv.global,"aw",@nobits
.nv.global:
	.type		_ZN39_INTERNAL_dc4b5f82_4_k_cu_1b3939cf_45674cute1_E,@object
	.size		_ZN39_INTERNAL_dc4b5f82_4_k_cu_1b3939cf_45674cute1_E,(_ZN39_INTERNAL_dc4b5f82_4_k_cu_1b3939cf_45674cuda3std3__45__cpo6cbeginE - _ZN39_INTERNAL_dc4b5f82_4_k_cu_1b3939cf_45674cute1_E)
_ZN39_INTERNAL_dc4b5f82_4_k_cu_1b3939cf_45674cute1_E:
	.zero		1
	.type		_ZN39_INTERNAL_dc4b5f82_4_k_cu_1b3939cf_45674cuda3std3__45__cpo6cbeginE,@object
	.size		_ZN39_INTERNAL_dc4b5f82_4_k_cu_1b3939cf_45674cuda3std3__45__cpo6cbeginE,(_ZN39_INTERNAL_dc4b5f82_4_k_cu_1b3939cf_45674cuda3std3__48in_placeE - _ZN39_INTERNAL_dc4b5f82_4_k_cu_1b3939cf_45674cuda3std3__45__cpo6cbeginE)
_ZN39_INTERNAL_dc4b5f82_4_k_cu_1b3939cf_45674cuda3std3__45__cpo6cbeginE:
	.zero		1
	.type		_ZN39_INTERNAL_dc4b5f82_4_k_cu_1b3939cf_45674cuda3std3__48in_placeE,@object
	.size		_ZN39_INTERNAL_dc4b5f82_4_k_cu_1b3939cf_45674cuda3std3__48in_placeE,(_ZN39_INTERNAL_dc4b5f82_4_k_cu_1b3939cf_45674cuda3std6ranges3__45__cpo9iter_moveE - _ZN39_INTERNAL_dc4b5f82_4_k_cu_1b3939cf_45674cuda3std3__48in_placeE)
_ZN39_INTERNAL_dc4b5f82_4_k_cu_1b3939cf_45674cuda3std3__48in_placeE:
	.zero		1
	.type		_ZN39_INTERNAL_dc4b5f82_4_k_cu_1b3939cf_45674cuda3std6ranges3__45__cpo9iter_moveE,@object
	.size		_ZN39_INTERNAL_dc4b5f82_4_k_cu_1b3939cf_45674cuda3std6ranges3__45__cpo9iter_moveE,(_ZN39_INTERNAL_dc4b5f82_4_k_cu_1b3939cf_45674cuda3std3__45__cpo5beginE - _ZN39_INTERNAL_dc4b5f82_4_k_cu_1b3939cf_45674cuda3std6ranges3__45__cpo9iter_moveE)
_ZN39_INTERNAL_dc4b5f82_4_k_cu_1b3939cf_45674cuda3std6ranges3__45__cpo9iter_moveE:
	.zero		1
	.type		_ZN39_INTERNAL_dc4b5f82_4_k_cu_1b3939cf_45674cuda3std3__45__cpo5beginE,@object
	.size		_ZN39_INTERNAL_dc4b5f82_4_k_cu_1b3939cf_45674cuda3std3__45__cpo5beginE,(_ZN39_INTERNAL_dc4b5f82_4_k_cu_1b3939cf_45674cuda3std3__441_GLOBAL__N__dc4b5f82_4_k_cu_1b3939cf_45676ignoreE - _ZN39_INTERNAL_dc4b5f82_4_k_cu_1b3939cf_45674cuda3std3__45__cpo5beginE)
_ZN39_INTERNAL_dc4b5f82_4_k_cu_1b3939cf_45674cuda3std3__45__cpo5beginE:
	.zero		1
	.type		_ZN39_INTERNAL_dc4b5f82_4_k_cu_1b3939cf_45674cuda3std3__441_GLOBAL__N__dc4b5f82_4_k_cu_1b3939cf_45676ignoreE,@object
	.size		_ZN39_INTERNAL_dc4b5f82_4_k_cu_1b3939cf_45674cuda3std3__441_GLOBAL__N__dc4b5f82_4_k_cu_1b3939cf_45676ignoreE,(_ZN39_INTERNAL_dc4b5f82_4_k_cu_1b3939cf_45674cute7productE - _ZN39_INTERNAL_dc4b5f82_4_k_cu_1b3939cf_45674cuda3std3__441_GLOBAL__N__dc4b5f82_4_k_cu_1b3939cf_45676ignoreE)
_ZN39_INTERNAL_dc4b5f82_4_k_cu_1b3939cf_45674cuda3std3__441_GLOBAL__N__dc4b5f82_4_k_cu_1b3939cf_45676ignoreE:
	.zero		1
	.type		_ZN39_INTERNAL_dc4b5f82_4_k_cu_1b3939cf_45674cute7productE,@object
	.size		_ZN39_INTERNAL_dc4b5f82_4_k_cu_1b3939cf_45674cute7productE,(_ZN39_INTERNAL_dc4b5f82_4_k_cu_1b3939cf_45674cuda3std3__45__cpo3endE - _ZN39_INTERNAL_dc4b5f82_4_k_cu_1b3939cf_45674cute7productE)
_ZN39_INTERNAL_dc4b5f82_4_k_cu_1b3939cf_45674cute7productE:
	.zero		1
	.type		_ZN39_INTERNAL_dc4b5f82_4_k_cu_1b3939cf_45674cuda3std3__45__cpo3endE,@object
	.size		_ZN39_INTERNAL_dc4b5f82_4_k_cu_1b3939cf_45674cuda3std3__45__cpo3endE,(_ZN39_INTERNAL_dc4b5f82_4_k_cu_1b3939cf_45674cuda3std3__419piecewise_constructE - _ZN39_INTERNAL_dc4b5f82_4_k_cu_1b3939cf_45674cuda3std3__45__cpo3endE)
_ZN39_INTERNAL_dc4b5f82_4_k_cu_1b3939cf_45674cuda3std3__45__cpo3endE:
	.zero		1
	.type		_ZN39_INTERNAL_dc4b5f82_4_k_cu_1b3939cf_45674cuda3std3__419piecewise_constructE,@object
	.size		_ZN39_INTERNAL_dc4b5f82_4_k_cu_1b3939cf_45674cuda3std3__419piecewise_constructE,(_ZN39_INTERNAL_dc4b5f82_4_k_cu_1b3939cf_45674cuda3std3__45__cpo4cendE - _ZN39_INTERNAL_dc4b5f82_4_k_cu_1b3939cf_45674cuda3std3__419piecewise_constructE)
_ZN39_INTERNAL_dc4b5f82_4_k_cu_1b3939cf_45674cuda3std3__419piecewise_constructE:
	.zero		1
	.type		_ZN39_INTERNAL_dc4b5f82_4_k_cu_1b3939cf_45674cuda3std3__45__cpo4cendE,@object
	.size		_ZN39_INTERNAL_dc4b5f82_4_k_cu_1b3939cf_45674cuda3std3__45__cpo4cendE,(_ZN39_INTERNAL_dc4b5f82_4_k_cu_1b3939cf_45674cuda3std6ranges3__45__cpo4swapE - _ZN39_INTERNAL_dc4b5f82_4_k_cu_1b3939cf_45674cuda3std3__45__cpo4cendE)
_ZN39_INTERNAL_dc4b5f82_4_k_cu_1b3939cf_45674cuda3std3__45__cpo4cendE:
	.zero		1
	.type		_ZN39_INTERNAL_dc4b5f82_4_k_cu_1b3939cf_45674cuda3std6ranges3__45__cpo4swapE,@object
	.size		_ZN39_INTERNAL_dc4b5f82_4_k_cu_1b3939cf_45674cuda3std6ranges3__45__cpo4swapE,(.L_8 - _ZN39_INTERNAL_dc4b5f82_4_k_cu_1b3939cf_45674cuda3std6ranges3__45__cpo4swapE)
_ZN39_INTERNAL_dc4b5f82_4_k_cu_1b3939cf_45674cuda3std6ranges3__45__cpo4swapE:
	.zero		1
.L_8:


//--------------------- .nv.constant0._ZN7cutlass13device_kernelINS_4gemm6kernel13GemmUniversalIN4cute5tupleIJiiiiEEENS1_10collective13CollectiveMmaINS1_34MainloopSm90TmaGmmaWarpSpecializedILi4ENS5_IJNS4_1CILi1EEENSA_ILi2EEESB_EEENS1_32KernelTmaWarpSpecializedPingpongEEENS5_IJNSA_ILi64EEENSA_ILi256EEENSA_ILi128EEEEEEaNS5_IJlSB_lEEEaSK_NS4_8TiledMMAINS4_8MMA_AtomIJNS4_4SM904GMMA27MMA_64x256x32_S32S8S8_SS_TNEEEENS4_6LayoutINS5_IJSB_SB_SB_EEENS5_IJNSA_ILi0EEEST_ST_EEEEENS5_IJNS4_10UnderscoreESW_SW_EEEEENS4_23SM90_TMA_LOAD_MULTICASTENS4_14ComposedLayoutINS4_7SwizzleILi3ELi4ELi3EEENS4_18smem_ptr_flag_bitsILi8EEENSR_INS5_IJNSA_ILi8EEESI_EEENS5_IJSI_SB_EEEEEEEvNS4_8identityENS4_13SM90_TMA_LOADES19_vS1A_EENS_8epilogue10collective6detail29Sm90TmaWarpSpecializedAdapterINS1E_15DefaultEpilogueIaSK_SK_NS1D_6thread17LinearCombinationIaLi1EiiLNS1I_9ScaleType4KindE0ELNS_15FloatRoundStyleE2EaEENS1_15EpilogueDefaultEEEEEvvEEEEvNT_6ParamsE --------------------------
	.section	.nv.constant0._ZN7cutlass13device_kernelINS_4gemm6kernel13GemmUniversalIN4cute5tupleIJiiiiEEENS1_10collective13CollectiveMmaINS1_34MainloopSm90TmaGmmaWarpSpecializedILi4ENS5_IJNS4_1CILi1EEENSA_ILi2EEESB_EEENS1_32KernelTmaWarpSpecializedPingpongEEENS5_IJNSA_ILi64EEENSA_ILi256EEENSA_ILi128EEEEEEaNS5_IJlSB_lEEEaSK_NS4_8TiledMMAINS4_8MMA_AtomIJNS4_4SM904GMMA27MMA_64x256x32_S32S8S8_SS_TNEEEENS4_6LayoutINS5_IJSB_SB_SB_EEENS5_IJNSA_ILi0EEEST_ST_EEEEENS5_IJNS4_10UnderscoreESW_SW_EEEEENS4_23SM90_TMA_LOAD_MULTICASTENS4_14ComposedLayoutINS4_7SwizzleILi3ELi4ELi3EEENS4_18smem_ptr_flag_bitsILi8EEENSR_INS5_IJNSA_ILi8EEESI_EEENS5_IJSI_SB_EEEEEEEvNS4_8identityENS4_13SM90_TMA_LOADES19_vS1A_EENS_8epilogue10collective6detail29Sm90TmaWarpSpecializedAdapterINS1E_15DefaultEpilogueIaSK_SK_NS1D_6thread17LinearCombinationIaLi1EiiLNS1I_9ScaleType4KindE0ELNS_15FloatRoundStyleE2EaEENS1_15EpilogueDefaultEEEEEvvEEEEvNT_6ParamsE,"a",@progbits
	.sectionflags	@""
	.align	4
.nv.constant0._ZN7cutlass13device_kernelINS_4gemm6kernel13GemmUniversalIN4cute5tupleIJiiiiEEENS1_10collective13CollectiveMmaINS1_34MainloopSm90TmaGmmaWarpSpecializedILi4ENS5_IJNS4_1CILi1EEENSA_ILi2EEESB_EEENS1_32KernelTmaWarpSpecializedPingpongEEENS5_IJNSA_ILi64EEENSA_ILi256EEENSA_ILi128EEEEEEaNS5_IJlSB_lEEEaSK_NS4_8TiledMMAINS4_8MMA_AtomIJNS4_4SM904GMMA27MMA_64x256x32_S32S8S8_SS_TNEEEENS4_6LayoutINS5_IJSB_SB_SB_EEENS5_IJNSA_ILi0EEEST_ST_EEEEENS5_IJNS4_10UnderscoreESW_SW_EEEEENS4_23SM90_TMA_LOAD_MULTICASTENS4_14ComposedLayoutINS4_7SwizzleILi3ELi4ELi3EEENS4_18smem_ptr_flag_bitsILi8EEENSR_INS5_IJNSA_ILi8EEESI_EEENS5_IJSI_SB_EEEEEEEvNS4_8identityENS4_13SM90_TMA_LOADES19_vS1A_EENS_8epilogue10collective6detail29Sm90TmaWarpSpecializedAdapterINS1E_15DefaultEpilogueIaSK_SK_NS1D_6thread17LinearCombinationIaLi1EiiLNS1I_9ScaleType4KindE0ELNS_15FloatRoundStyleE2EaEENS1_15EpilogueDefaultEEEEEvvEEEEvNT_6ParamsE:
	.zero		1664


//--------------------- SYMBOLS --------------------------

	.type		.nv.reservedSmem.offset0,@object
	.size		.nv.reservedSmem.offset0,0x4
	.type		__assertfail,@function
